	.headerflags	@"EF_CUDA_TEXMODE_UNIFIED EF_CUDA_64BIT_ADDRESS EF_CUDA_ACCELERATORS EF_CUDA_SM90 EF_CUDA_VIRTUAL_SM(EF_CUDA_SM90)"
	.elftype	@"ET_EXEC"


//--------------------- .nv.info                  --------------------------
	.section	.nv.info,"",@"SHT_CUDA_INFO"
	.align	4


	//----- nvinfo : EIATTR_REGCOUNT
	.align		4
        /*0000*/ 	.byte	0x04, 0x2f
        /*0002*/ 	.short	(.L_1 - .L_0)
	.align		4
.L_0:
        /*0004*/ 	.word	index@(triton_red_fused__unsafe_index_add_convolution_native_group_norm_33)
        /*0008*/ 	.word	0x00000037


	//----- nvinfo : EIATTR_MIN_STACK_SIZE
	.align		4
.L_1:
        /*000c*/ 	.byte	0x04, 0x12
        /*000e*/ 	.short	(.L_3 - .L_2)
	.align		4
.L_2:
        /*0010*/ 	.word	index@(triton_red_fused__unsafe_index_add_convolution_native_group_norm_33)
        /*0014*/ 	.word	0x00000000


	//----- nvinfo : EIATTR_FRAME_SIZE
	.align		4
.L_3:
        /*0018*/ 	.byte	0x04, 0x11
        /*001a*/ 	.short	(.L_5 - .L_4)
	.align		4
.L_4:
        /*001c*/ 	.word	index@(triton_red_fused__unsafe_index_add_convolution_native_group_norm_33)
        /*0020*/ 	.word	0x00000000


	//----- nvinfo : EIATTR_MIN_STACK_SIZE
	.align		4
.L_5:
        /*0024*/ 	.byte	0x04, 0x12
        /*0026*/ 	.short	(.L_7 - .L_6)
	.align		4
.L_6:
        /*0028*/ 	.word	index@(triton_red_fused__unsafe_index_add_convolution_native_group_norm_33)
        /*002c*/ 	.word	0x00000000
.L_7:


//--------------------- .nv.info.triton_red_fused__unsafe_index_add_convolution_native_group_norm_33 --------------------------
	.section	.nv.info.triton_red_fused__unsafe_index_add_convolution_native_group_norm_33,"",@"SHT_CUDA_INFO"
	.sectionflags	@""
	.align	4


	//----- nvinfo : EIATTR_CUDA_API_VERSION
	.align		4
        /*0000*/ 	.byte	0x04, 0x37
        /*0002*/ 	.short	(.L_9 - .L_8)
.L_8:
        /*0004*/ 	.word	0x0000007c


	//----- nvinfo : EIATTR_KPARAM_INFO
	.align		4
.L_9:
        /*0008*/ 	.byte	0x04, 0x17
        /*000a*/ 	.short	(.L_11 - .L_10)
.L_10:
        /*000c*/ 	.word	0x00000000
        /*0010*/ 	.short	0x0009
        /*0012*/ 	.short	0x0044
        /*0014*/ 	.byte	0x00, 0xf0, 0x11, 0x00


	//----- nvinfo : EIATTR_KPARAM_INFO
	.align		4
.L_11:
        /*0018*/ 	.byte	0x04, 0x17
        /*001a*/ 	.short	(.L_13 - .L_12)
.L_12:
        /*001c*/ 	.word	0x00000000
        /*0020*/ 	.short	0x0008
        /*0022*/ 	.short	0x0040
        /*0024*/ 	.byte	0x00, 0xf0, 0x11, 0x00


	//----- nvinfo : EIATTR_KPARAM_INFO
	.align		4
.L_13:
        /*0028*/ 	.byte	0x04, 0x17
        /*002a*/ 	.short	(.L_15 - .L_14)
.L_14:
        /*002c*/ 	.word	0x00000000
        /*0030*/ 	.short	0x0007
        /*0032*/ 	.short	0x0038
        /*0034*/ 	.byte	0x00, 0xf4, 0x21, 0x00


	//----- nvinfo : EIATTR_KPARAM_INFO
	.align		4
.L_15:
        /*0038*/ 	.byte	0x04, 0x17
        /*003a*/ 	.short	(.L_17 - .L_16)
.L_16:
        /*003c*/ 	.word	0x00000000
        /*0040*/ 	.short	0x0006
        /*0042*/ 	.short	0x0030
        /*0044*/ 	.byte	0x00, 0xf4, 0x21, 0x00


	//----- nvinfo : EIATTR_KPARAM_INFO
	.align		4
.L_17:
        /*0048*/ 	.byte	0x04, 0x17
        /*004a*/ 	.short	(.L_19 - .L_18)
.L_18:
        /*004c*/ 	.word	0x00000000
        /*0050*/ 	.short	0x0005
        /*0052*/ 	.short	0x0028
        /*0054*/ 	.byte	0x00, 0xf4, 0x21, 0x00


	//----- nvinfo : EIATTR_KPARAM_INFO
	.align		4
.L_19:
        /*0058*/ 	.byte	0x04, 0x17
        /*005a*/ 	.short	(.L_21 - .L_20)
.L_20:
        /*005c*/ 	.word	0x00000000
        /*0060*/ 	.short	0x0004
        /*0062*/ 	.short	0x0020
        /*0064*/ 	.byte	0x00, 0xf4, 0x21, 0x00


	//----- nvinfo : EIATTR_KPARAM_INFO
	.align		4
.L_21:
        /*0068*/ 	.byte	0x04, 0x17
        /*006a*/ 	.short	(.L_23 - .L_22)
.L_22:
        /*006c*/ 	.word	0x00000000
        /*0070*/ 	.short	0x0003
        /*0072*/ 	.short	0x0018
        /*0074*/ 	.byte	0x00, 0xf4, 0x21, 0x00


	//----- nvinfo : EIATTR_KPARAM_INFO
	.align		4
.L_23:
        /*0078*/ 	.byte	0x04, 0x17
        /*007a*/ 	.short	(.L_25 - .L_24)
.L_24:
        /*007c*/ 	.word	0x00000000
        /*0080*/ 	.short	0x0002
        /*0082*/ 	.short	0x0010
        /*0084*/ 	.byte	0x00, 0xf4, 0x21, 0x00


	//----- nvinfo : EIATTR_KPARAM_INFO
	.align		4
.L_25:
        /*0088*/ 	.byte	0x04, 0x17
        /*008a*/ 	.short	(.L_27 - .L_26)
.L_26:
        /*008c*/ 	.word	0x00000000
        /*0090*/ 	.short	0x0001
        /*0092*/ 	.short	0x0008
        /*0094*/ 	.byte	0x00, 0xf4, 0x21, 0x00


	//----- nvinfo : EIATTR_KPARAM_INFO
	.align		4
.L_27:
        /*0098*/ 	.byte	0x04, 0x17
        /*009a*/ 	.short	(.L_29 - .L_28)
.L_28:
        /*009c*/ 	.word	0x00000000
        /*00a0*/ 	.short	0x0000
        /*00a2*/ 	.short	0x0000
        /*00a4*/ 	.byte	0x00, 0xf4, 0x21, 0x00


	//----- nvinfo : EIATTR_SPARSE_MMA_MASK
	.align		4
.L_29:
        /*00a8*/ 	.byte	0x03, 0x50
        /*00aa*/ 	.short	0x0000


	//----- nvinfo : EIATTR_MAXREG_COUNT
	.align		4
        /*00ac*/ 	.byte	0x03, 0x1b
        /*00ae*/ 	.short	0x00ff


	//----- nvinfo : EIATTR_COOP_GROUP_MASK_REGIDS
	.align		4
        /*00b0*/ 	.byte	0x04, 0x29
        /*00b2*/ 	.short	(.L_31 - .L_30)


	//   ....[0]....
.L_30:
        /*00b4*/ 	.word	0xffffffff


	//   ....[1]....
        /*00b8*/ 	.word	0xffffffff


	//   ....[2]....
        /*00bc*/ 	.word	0xffffffff


	//----- nvinfo : EIATTR_COOP_GROUP_INSTR_OFFSETS
	.align		4
.L_31:
        /*00c0*/ 	.byte	0x04, 0x28
        /*00c2*/ 	.short	(.L_33 - .L_32)


	//   ....[0]....
.L_32:
        /*00c4*/ 	.word	0x00001ac0


	//   ....[1]....
        /*00c8*/ 	.word	0x00001ad0


	//   ....[2]....
        /*00cc*/ 	.word	0x00001b40


	//----- nvinfo : EIATTR_EXIT_INSTR_OFFSETS
	.align		4
.L_33:
        /*00d0*/ 	.byte	0x04, 0x1c
        /*00d2*/ 	.short	(.L_35 - .L_34)


	//   ....[0]....
.L_34:
        /*00d4*/ 	.word	0x00001cf0


	//   ....[1]....
        /*00d8*/ 	.word	0x00001d40


	//----- nvinfo : EIATTR_REQNTID
	.align		4
.L_35:
        /*00dc*/ 	.byte	0x04, 0x10
        /*00de*/ 	.short	(.L_37 - .L_36)
.L_36:
        /*00e0*/ 	.word	0x00000080
        /*00e4*/ 	.word	0x00000001
        /*00e8*/ 	.word	0x00000001


	//----- nvinfo : EIATTR_CBANK_PARAM_SIZE
	.align		4
.L_37:
        /*00ec*/ 	.byte	0x03, 0x19
        /*00ee*/ 	.short	0x0048


	//----- nvinfo : EIATTR_PARAM_CBANK
	.align		4
        /*00f0*/ 	.byte	0x04, 0x0a
        /*00f2*/ 	.short	(.L_39 - .L_38)
	.align		4
.L_38:
        /*00f4*/ 	.word	index@(.nv.constant0.triton_red_fused__unsafe_index_add_convolution_native_group_norm_33)
        /*00f8*/ 	.short	0x0210
        /*00fa*/ 	.short	0x0048


	//----- nvinfo : EIATTR_SW_WAR
	.align		4
.L_39:
        /*00fc*/ 	.byte	0x04, 0x36
        /*00fe*/ 	.short	(.L_41 - .L_40)
.L_40:
        /*0100*/ 	.word	0x00000008
.L_41:


//--------------------- .nv.callgraph             --------------------------
	.section	.nv.callgraph,"",@"SHT_CUDA_CALLGRAPH"
	.align	4
	.sectionentsize	8
	.align		4
        /*0000*/ 	.word	0x00000000
	.align		4
        /*0004*/ 	.word	0xffffffff
	.align		4
        /*0008*/ 	.word	0x00000000
	.align		4
        /*000c*/ 	.word	0xfffffffe
	.align		4
        /*0010*/ 	.word	0x00000000
	.align		4
        /*0014*/ 	.word	0xfffffffd
	.align		4
        /*0018*/ 	.word	0x00000000
	.align		4
        /*001c*/ 	.word	0xfffffffc


//--------------------- .text.triton_red_fused__unsafe_index_add_convolution_native_group_norm_33 --------------------------
	.section	.text.triton_red_fused__unsafe_index_add_convolution_native_group_norm_33,"ax",@progbits
	.sectionflags	@"SHF_BARRIERS=1"
	.align	128
        .global         triton_red_fused__unsafe_index_add_convolution_native_group_norm_33
        .type           triton_red_fused__unsafe_index_add_convolution_native_group_norm_33,@function
        .size           triton_red_fused__unsafe_index_add_convolution_native_group_norm_33,(.L_x_3 - triton_red_fused__unsafe_index_add_convolution_native_group_norm_33)
        .other          triton_red_fused__unsafe_index_add_convolution_native_group_norm_33,@"STO_CUDA_ENTRY STV_DEFAULT"
triton_red_fused__unsafe_index_add_convolution_native_group_norm_33:
.text.triton_red_fused__unsafe_index_add_convolution_native_group_norm_33:
[----:B------:R-:W0:Y:S01]  /*0000*/  LDC R1, c[0x0][0x28] ;  /* 0x00000a00ff017b82 */ /* 0x000e220000000800 */
[----:B------:R-:W1:Y:S07]  /*0010*/  S2R R7, SR_CTAID.X ;  /* 0x0000000000077919 */ /* 0x000e6e0000002500 */
[----:B------:R-:W2:Y:S01]  /*0020*/  LDC.64 R4, c[0x0][0x220] ;  /* 0x00008800ff047b82 */ /* 0x000ea20000000a00 */
[----:B------:R-:W-:Y:S01]  /*0030*/  IMAD.MOV.U32 R2, RZ, RZ, RZ ;  /* 0x000000ffff027224 */ /* 0x000fe200078e00ff */
[----:B------:R-:W-:Y:S01]  /*0040*/  ULDC.64 UR10, c[0x0][0x208] ;  /* 0x00008200000a7ab9 */ /* 0x000fe20000000a00 */
[----:B------:R-:W3:Y:S05]  /*0050*/  S2R R8, SR_TID.X ;  /* 0x0000000000087919 */ /* 0x000eea0000002100 */
[----:B------:R-:W4:Y:S01]  /*0060*/  S2UR UR5, SR_CgaCtaId ;  /* 0x00000000000579c3 */ /* 0x000f220000008800 */
[----:B------:R-:W-:-:S07]  /*0070*/  UMOV UR4, 0x400 ;  /* 0x0000040000047882 */ /* 0x000fce0000000000 */
[----:B------:R-:W2:Y:S08]  /*0080*/  LDC.64 R16, c[0x0][0x230] ;  /* 0x00008c00ff107b82 */ /* 0x000eb00000000a00 */
[----:B------:R-:W4:Y:S01]  /*0090*/  LDC.64 R18, c[0x0][0x228] ;  /* 0x00008a00ff127b82 */ /* 0x000f220000000a00 */
[----:B------:R-:W-:Y:S02]  /*00a0*/  CS2R R22, SRZ ;  /* 0x0000000000167805 */ /* 0x000fe4000001ff00 */
[----:B------:R-:W-:-:S02]  /*00b0*/  CS2R R24, SRZ ;  /* 0x0000000000187805 */ /* 0x000fc4000001ff00 */
[----:B------:R-:W-:Y:S02]  /*00c0*/  CS2R R34, SRZ ;  /* 0x0000000000227805 */ /* 0x000fe4000001ff00 */
[----:B------:R-:W-:Y:S02]  /*00d0*/  CS2R R36, SRZ ;  /* 0x0000000000247805 */ /* 0x000fe4000001ff00 */
[----:B------:R-:W-:Y:S01]  /*00e0*/  CS2R R38, SRZ ;  /* 0x0000000000267805 */ /* 0x000fe2000001ff00 */
[----:B------:R-:W-:Y:S01]  /*00f0*/  ULDC.64 UR12, c[0x0][0x210] ;  /* 0x00008400000c7ab9 */ /* 0x000fe20000000a00 */
[----:B-1----:R-:W-:Y:S01]  /*0100*/  IMAD.SHL.U32 R7, R7, 0x40, RZ ;  /* 0x0000004007077824 */ /* 0x002fe200078e00ff */
[----:B------:R-:W-:-:S04]  /*0110*/  ULDC.64 UR14, c[0x0][0x218] ;  /* 0x00008600000e7ab9 */ /* 0x000fc80000000a00 */
[----:B---3--:R-:W-:-:S04]  /*0120*/  LOP3.LUT R0, R7, 0x3f, R8, 0xf8, !PT ;  /* 0x0000003f07007812 */ /* 0x008fc800078ef808 */
[----:B------:R-:W-:Y:S02]  /*0130*/  SHF.R.S32.HI R13, RZ, 0x1f, R0 ;  /* 0x0000001fff0d7819 */ /* 0x000fe40000011400 */
[----:B------:R-:W-:Y:S02]  /*0140*/  ISETP.GE.AND P0, PT, R0, 0x200, PT ;  /* 0x000002000000780c */ /* 0x000fe40003f06270 */
[----:B------:R-:W-:-:S04]  /*0150*/  LEA.HI R13, R13, R0, RZ, 0x2 ;  /* 0x000000000d0d7211 */ /* 0x000fc800078f10ff */
[--C-:B------:R-:W-:Y:S02]  /*0160*/  SHF.R.S32.HI R12, RZ, 0x2, R13.reuse ;  /* 0x00000002ff0c7819 */ /* 0x100fe4000001140d */
[----:B------:R-:W-:-:S04]  /*0170*/  SHF.R.S32.HI R3, RZ, 0x1f, R13 ;  /* 0x0000001fff037819 */ /* 0x000fc8000001140d */
[----:B------:R-:W-:-:S04]  /*0180*/  LEA.HI R3, R3, R12, RZ, 0x5 ;  /* 0x0000000c03037211 */ /* 0x000fc800078f28ff */
[----:B------:R-:W-:Y:S01]  /*0190*/  LOP3.LUT R3, R3, 0xffffffe0, RZ, 0xc0, !PT ;  /* 0xffffffe003037812 */ /* 0x000fe200078ec0ff */
[----:B------:R-:W-:-:S04]  /*01a0*/  IMAD.SHL.U32 R6, R8, 0x10, RZ ;  /* 0x0000001008067824 */ /* 0x000fc800078e00ff */
[----:B------:R-:W-:-:S04]  /*01b0*/  IMAD.IADD R3, R12, 0x1, -R3 ;  /* 0x000000010c037824 */ /* 0x000fc800078e0a03 */
[----:B--2---:R-:W-:Y:S01]  /*01c0*/  IMAD.WIDE R4, R3, 0x4, R4 ;  /* 0x0000000403047825 */ /* 0x004fe200078e0204 */
[----:B------:R-:W-:Y:S02]  /*01d0*/  LOP3.LUT R3, R8, 0x40, RZ, 0xc0, !PT ;  /* 0x0000004008037812 */ /* 0x000fe400078ec0ff */
[----:B------:R-:W-:Y:S01]  /*01e0*/  LOP3.LUT R10, R6, 0x7f0, RZ, 0xc0, !PT ;  /* 0x000007f0060a7812 */ /* 0x000fe200078ec0ff */
[----:B------:R-:W-:Y:S01]  /*01f0*/  IMAD.SHL.U32 R11, R8, 0x8, RZ ;  /* 0x00000008080b7824 */ /* 0x000fe200078e00ff */
[----:B------:R-:W-:Y:S01]  /*0200*/  SHF.R.U32.HI R14, RZ, 0x1, R8 ;  /* 0x00000001ff0e7819 */ /* 0x000fe20000011608 */
[----:B----4-:R-:W-:Y:S01]  /*0210*/  UPRMT UR4, UR5, 0x654, UR4 ;  /* 0x0000065405047896 */ /* 0x010fe20008000004 */
[----:B------:R-:W-:Y:S01]  /*0220*/  SHF.R.U32.HI R6, RZ, 0x1, R3 ;  /* 0x00000001ff067819 */ /* 0x000fe20000011603 */
[----:B------:R1:W5:Y:S01]  /*0230*/  @!P0 LDG.E.EL R2, desc[UR10][R4.64] ;  /* 0x0000000a04028981 */ /* 0x000362000c2e1900 */
[----:B------:R-:W-:Y:S01]  /*0240*/  LOP3.LUT R9, R11, 0x3f0, RZ, 0xc0, !PT ;  /* 0x000003f00b097812 */ /* 0x000fe200078ec0ff */
[----:B------:R-:W-:Y:S01]  /*0250*/  IMAD.SHL.U32 R12, R12, 0x8000, RZ ;  /* 0x000080000c0c7824 */ /* 0x000fe200078e00ff */
[----:B------:R-:W-:Y:S01]  /*0260*/  LOP3.LUT R13, R13, 0xffffffc, RZ, 0xc0, !PT ;  /* 0x0ffffffc0d0d7812 */ /* 0x000fe200078ec0ff */
[----:B------:R-:W-:Y:S01]  /*0270*/  IMAD.IADD R15, R7, 0x1, R6 ;  /* 0x00000001070f7824 */ /* 0x000fe200078e0206 */
[----:B------:R-:W-:Y:S01]  /*0280*/  IADD3 R3, R10, UR4, R9 ;  /* 0x000000040a037c10 */ /* 0x000fe2000fffe009 */
[----:B------:R-:W-:Y:S01]  /*0290*/  IMAD.SHL.U32 R42, R12, 0x4, RZ ;  /* 0x000000040c2a7824 */ /* 0x000fe200078e00ff */
[----:B------:R-:W-:Y:S01]  /*02a0*/  SHF.R.S32.HI R41, RZ, 0x1f, R12 ;  /* 0x0000001fff297819 */ /* 0x000fe2000001140c */
[----:B------:R-:W-:Y:S01]  /*02b0*/  IMAD.IADD R13, R0, 0x1, -R13 ;  /* 0x00000001000d7824 */ /* 0x000fe200078e0a0d */
[----:B------:R-:W-:Y:S01]  /*02c0*/  UMOV UR5, URZ ;  /* 0x0000003f00057c82 */ /* 0x000fe20008000000 */
[----:B-1----:R-:W-:-:S02]  /*02d0*/  LOP3.LUT R5, R8, 0x1, RZ, 0xc0, !PT ;  /* 0x0000000108057812 */ /* 0x002fc400078ec0ff */
[----:B------:R-:W-:Y:S01]  /*02e0*/  SGXT.U32 R4, R14, 0x5 ;  /* 0x000000050e04781a */ /* 0x000fe20000000000 */
[----:B------:R-:W-:Y:S01]  /*02f0*/  IMAD.SHL.U32 R40, R13, 0x10, RZ ;  /* 0x000000100d287824 */ /* 0x000fe200078e00ff */
[----:B------:R-:W-:Y:S01]  /*0300*/  SHF.R.U32.HI R14, RZ, 0x6, R8 ;  /* 0x00000006ff0e7819 */ /* 0x000fe20000011608 */
[----:B------:R-:W-:Y:S01]  /*0310*/  IMAD.SHL.U32 R9, R5, 0x100, RZ ;  /* 0x0000010005097824 */ /* 0x000fe200078e00ff */
[----:B------:R-:W-:Y:S02]  /*0320*/  LOP3.LUT R7, R7, R4, R6, 0xfe, !PT ;  /* 0x0000000407077212 */ /* 0x000fe400078efe06 */
[----:B------:R-:W-:Y:S02]  /*0330*/  LOP3.LUT R10, R15, R4, RZ, 0xfc, !PT ;  /* 0x000000040f0a7212 */ /* 0x000fe400078efcff */
[----:B------:R-:W-:Y:S02]  /*0340*/  ISETP.GE.AND P2, PT, R7, 0x200, PT ;  /* 0x000002000700780c */ /* 0x000fe40003f46270 */
[----:B------:R-:W-:Y:S01]  /*0350*/  LOP3.LUT R6, R9, R4, R6, 0xfe, !PT ;  /* 0x0000000409067212 */ /* 0x000fe200078efe06 */
[----:B------:R-:W-:Y:S01]  /*0360*/  IMAD R15, R10, 0x4000, R5 ;  /* 0x000040000a0f7824 */ /* 0x000fe200078e0205 */
[----:B------:R-:W-:-:S02]  /*0370*/  LOP3.LUT R7, R11, 0x1f8, RZ, 0xc0, !PT ;  /* 0x000001f80b077812 */ /* 0x000fc400078ec0ff */
[----:B------:R-:W-:Y:S01]  /*0380*/  SGXT.U32 R4, R14, 0x1 ;  /* 0x000000010e04781a */ /* 0x000fe20000000000 */
[----:B------:R-:W-:Y:S01]  /*0390*/  IMAD.SHL.U32 R15, R15, 0x4, RZ ;  /* 0x000000040f0f7824 */ /* 0x000fe200078e00ff */
[----:B------:R-:W-:Y:S02]  /*03a0*/  LEA R5, R5, UR4, 0x4 ;  /* 0x0000000405057c11 */ /* 0x000fe4000f8e20ff */
[----:B------:R-:W-:Y:S01]  /*03b0*/  LEA.HI R9, R9, UR4, RZ, 0x1c ;  /* 0x0000000409097c11 */ /* 0x000fe2000f8fe0ff */
[----:B0-----:R-:W-:Y:S01]  /*03c0*/  IMAD.WIDE R16, R15, 0x4, R16 ;  /* 0x000000040f107825 */ /* 0x001fe200078e0210 */
[----:B------:R-:W-:Y:S02]  /*03d0*/  LEA R10, R7, UR4, 0x1 ;  /* 0x00000004070a7c11 */ /* 0x000fe4000f8e08ff */
[----:B------:R-:W-:Y:S01]  /*03e0*/  LOP3.LUT R7, R4, 0x1f8, R11, 0xf8, !PT ;  /* 0x000001f804077812 */ /* 0x000fe200078ef80b */
[----:B------:R-:W-:Y:S01]  /*03f0*/  IMAD R5, R6, 0x4, R5 ;  /* 0x0000000406057824 */ /* 0x000fe200078e0205 */
[----:B------:R-:W-:Y:S01]  /*0400*/  LOP3.LUT R11, R8, 0x7f, RZ, 0xc0, !PT ;  /* 0x0000007f080b7812 */ /* 0x000fe200078ec0ff */
[----:B------:R-:W-:Y:S01]  /*0410*/  IMAD R6, R6, 0x4, R9 ;  /* 0x0000000406067824 */ /* 0x000fe200078e0209 */
[----:B------:R-:W-:Y:S01]  /*0420*/  SHF.R.U32.HI R8, RZ, 0x4, R8 ;  /* 0x00000004ff087819 */ /* 0x000fe20000011608 */
[----:B------:R-:W-:Y:S01]  /*0430*/  IMAD R7, R7, 0x4, R10 ;  /* 0x0000000407077824 */ /* 0x000fe200078e020a */
[----:B------:R-:W-:Y:S01]  /*0440*/  LOP3.LUT R9, R11, 0x80, RZ, 0xfc, !PT ;  /* 0x000000800b097812 */ /* 0x000fe200078efcff */
[----:B------:R-:W-:Y:S01]  /*0450*/  IMAD.WIDE R18, R15, 0x4, R18 ;  /* 0x000000040f127825 */ /* 0x000fe200078e0212 */
[----:B------:R-:W-:-:S02]  /*0460*/  LOP3.LUT R10, R11, 0x100, RZ, 0xfc, !PT ;  /* 0x000001000b0a7812 */ /* 0x000fc400078efcff */
[----:B------:R-:W-:Y:S02]  /*0470*/  LOP3.LUT R14, R11, 0x180, RZ, 0xfc, !PT ;  /* 0x000001800b0e7812 */ /* 0x000fe400078efcff */
[----:B------:R-:W-:Y:S02]  /*0480*/  SHF.R.U32.HI R9, RZ, 0x4, R9 ;  /* 0x00000004ff097819 */ /* 0x000fe40000011609 */
[----:B------:R-:W-:Y:S02]  /*0490*/  SHF.R.U32.HI R10, RZ, 0x4, R10 ;  /* 0x00000004ff0a7819 */ /* 0x000fe4000001160a */
[----:B------:R-:W-:Y:S02]  /*04a0*/  SHF.R.U32.HI R15, RZ, 0x4, R14 ;  /* 0x00000004ff0f7819 */ /* 0x000fe4000001160e */
[----:B------:R-:W-:Y:S02]  /*04b0*/  LOP3.LUT R9, R9, 0xc, RZ, 0xc0, !PT ;  /* 0x0000000c09097812 */ /* 0x000fe400078ec0ff */
[----:B------:R-:W-:-:S02]  /*04c0*/  LOP3.LUT R8, R8, 0x4, RZ, 0xc0, !PT ;  /* 0x0000000408087812 */ /* 0x000fc400078ec0ff */
[----:B------:R-:W-:Y:S01]  /*04d0*/  LOP3.LUT R14, R10, 0x14, RZ, 0xc0, !PT ;  /* 0x000000140a0e7812 */ /* 0x000fe200078ec0ff */
[----:B------:R-:W-:Y:S01]  /*04e0*/  VIADD R10, R9, UR4 ;  /* 0x00000004090a7c36 */ /* 0x000fe20008000000 */
[----:B------:R-:W-:Y:S01]  /*04f0*/  LOP3.LUT R15, R15, 0x1c, RZ, 0xc0, !PT ;  /* 0x0000001c0f0f7812 */ /* 0x000fe200078ec0ff */
[----:B------:R-:W-:Y:S01]  /*0500*/  VIADD R8, R8, UR4 ;  /* 0x0000000408087c36 */ /* 0x000fe20008000000 */
[----:B------:R-:W-:Y:S01]  /*0510*/  SHF.L.U64.HI R41, R12, 0x2, R41 ;  /* 0x000000020c297819 */ /* 0x000fe20000010229 */
[----:B------:R-:W-:Y:S02]  /*0520*/  VIADD R14, R14, UR4 ;  /* 0x000000040e0e7c36 */ /* 0x000fe40008000000 */
[----:B------:R-:W-:Y:S01]  /*0530*/  VIADD R20, R15, UR4 ;  /* 0x000000040f147c36 */ /* 0x000fe20008000000 */
[----:B------:R-:W-:Y:S01]  /*0540*/  UMOV UR4, URZ ;  /* 0x0000003f00047c82 */ /* 0x000fe20008000000 */
[C---:B------:R-:W-:Y:S02]  /*0550*/  IMAD R9, R11.reuse, 0x4, R10 ;  /* 0x000000040b097824 */ /* 0x040fe400078e020a */
[----:B------:R-:W-:-:S02]  /*0560*/  IMAD R8, R11, 0x4, R8 ;  /* 0x000000040b087824 */ /* 0x000fc400078e0208 */
[C---:B------:R-:W-:Y:S02]  /*0570*/  IMAD R10, R11.reuse, 0x4, R14 ;  /* 0x000000040b0a7824 */ /* 0x040fe400078e020e */
[----:B------:R-:W-:Y:S01]  /*0580*/  IMAD R11, R11, 0x4, R20 ;  /* 0x000000040b0b7824 */ /* 0x000fe200078e0214 */
[----:B------:R-:W-:-:S07]  /*0590*/  CS2R R20, SRZ ;  /* 0x0000000000147805 */ /* 0x000fce000001ff00 */
.L_x_1:
[----:B------:R-:W-:Y:S01]  /*05a0*/  USHF.R.U64 UR6, UR4, 0x3, UR5 ;  /* 0x0000000304067899 */ /* 0x000fe20008001205 */
[----:B------:R-:W0:Y:S01]  /*05b0*/  LDC.64 R44, c[0x0][0x210] ;  /* 0x00008400ff2c7b82 */ /* 0x000e220000000a00 */
[----:B------:R-:W-:Y:S02]  /*05c0*/  IMAD.U32 R49, RZ, RZ, UR4 ;  /* 0x00000004ff317e24 */ /* 0x000fe4000f8e00ff */
[----:B------:R-:W-:Y:S01]  /*05d0*/  ULOP3.LUT UR6, UR6, 0x1f8, URZ, 0xc0, !UPT ;  /* 0x000001f806067892 */ /* 0x000fe2000f8ec03f */
[----:B------:R-:W-:Y:S02]  /*05e0*/  IMAD.U32 R13, RZ, RZ, UR4 ;  /* 0x00000004ff0d7e24 */ /* 0x000fe4000f8e00ff */
[----:B------:R-:W-:Y:S01]  /*05f0*/  LEA.HI R49, R49, R40, RZ, 0x14 ;  /* 0x0000002831317211 */ /* 0x000fe200078fa0ff */
[----:B------:R-:W-:-:S04]  /*0600*/  UIADD3 UR6, UP0, UR6, UR12, URZ ;  /* 0x0000000c06067290 */ /* 0x000fc8000ff1e03f */
[----:B------:R-:W-:Y:S02]  /*0610*/  UIADD3.X UR7, URZ, UR13, URZ, UP0, !UPT ;  /* 0x0000000d3f077290 */ /* 0x000fe400087fe43f */
[----:B------:R-:W-:-:S04]  /*0620*/  IMAD.U32 R26, RZ, RZ, UR6 ;  /* 0x00000006ff1a7e24 */ /* 0x000fc8000f8e00ff */
[----:B------:R-:W-:-:S06]  /*0630*/  IMAD.U32 R27, RZ, RZ, UR7 ;  /* 0x00000007ff1b7e24 */ /* 0x000fcc000f8e00ff */
[----:B------:R-:W2:Y:S01]  /*0640*/  LDG.E.EL.64 R26, desc[UR10][R26.64] ;  /* 0x0000000a1a1a7981 */ /* 0x000ea2000c2e1b00 */
[----:B------:R-:W-:Y:S02]  /*0650*/  LOP3.LUT R13, R4, 0x38, R13, 0xf8, !PT ;  /* 0x00000038040d7812 */ /* 0x000fe400078ef80d */
[----:B------:R-:W-:Y:S01]  /*0660*/  CS2R R46, SRZ ;  /* 0x00000000002e7805 */ /* 0x000fe2000001ff00 */
[----:B0-----:R-:W-:-:S04]  /*0670*/  IMAD.WIDE R48, R49, 0x8, R44 ;  /* 0x0000000831307825 */ /* 0x001fc800078e022c */
[----:B------:R-:W-:Y:S01]  /*0680*/  IMAD.WIDE.U32 R44, R13, 0x8, R44 ;  /* 0x000000080d2c7825 */ /* 0x000fe200078e002c */
[----:B------:R-:W3:Y:S04]  /*0690*/  @!P0 LDG.E.EL.64 R46, desc[UR10][R48.64] ;  /* 0x0000000a302e8981 */ /* 0x000ee8000c2e1b00 */
[----:B------:R-:W4:Y:S01]  /*06a0*/  LDG.E.EL.64 R32, desc[UR10][R44.64] ;  /* 0x0000000a2c207981 */ /* 0x000f22000c2e1b00 */
[----:B------:R-:W-:-:S03]  /*06b0*/  CS2R R14, SRZ ;  /* 0x00000000000e7805 */ /* 0x000fc6000001ff00 */
[----:B------:R-:W4:Y:S04]  /*06c0*/  LDG.E.EL.64 R12, desc[UR10][R44.64+0x10] ;  /* 0x0000100a2c0c7981 */ /* 0x000f28000c2e1b00 */
[----:B------:R-:W4:Y:S01]  /*06d0*/  @!P0 LDG.E.EL.64 R14, desc[UR10][R48.64] ;  /* 0x0000000a300e8981 */ /* 0x000f22000c2e1b00 */
[----:B------:R-:W-:-:S03]  /*06e0*/  CS2R R28, SRZ ;  /* 0x00000000001c7805 */ /* 0x000fc6000001ff00 */
[----:B------:R-:W4:Y:S04]  /*06f0*/  LDG.E.EL.64 R30, desc[UR10][R44.64+0x20] ;  /* 0x0000200a2c1e7981 */ /* 0x000f28000c2e1b00 */
[----:B------:R-:W4:Y:S01]  /*0700*/  @!P0 LDG.E.EL.64 R28, desc[UR10][R48.64] ;  /* 0x0000000a301c8981 */ /* 0x000f22000c2e1b00 */
[----:B--2---:R-:W-:Y:S02]  /*0710*/  R2UR UR7, R27 ;  /* 0x000000001b0772ca */ /* 0x004fe400000e0000 */
[----:B------:R-:W-:Y:S02]  /*0720*/  R2UR UR6, R26 ;  /* 0x000000001a0672ca */ /* 0x000fe400000e0000 */
[----:B------:R-:W-:Y:S02]  /*0730*/  CS2R R26, SRZ ;  /* 0x00000000001a7805 */ /* 0x000fe4000001ff00 */
[----:B---3--:R-:W-:-:S04]  /*0740*/  SEL R50, R46, RZ, !P0 ;  /* 0x000000ff2e327207 */ /* 0x008fc80004000000 */
[----:B------:R0:W2:Y:S03]  /*0750*/  @!P0 LDG.E.EL.64 R26, desc[UR10][R48.64] ;  /* 0x0000000a301a8981 */ /* 0x0000a6000c2e1b00 */
[----:B------:R-:W-:Y:S01]  /*0760*/  USHF.R.U32.HI UR8, URZ, 0x1a, UR7 ;  /* 0x0000001a3f087899 */ /* 0x000fe20008011607 */
[----:B----4-:R-:W-:-:S03]  /*0770*/  LEA R52, P1, R32, UR14, 0x2 ;  /* 0x0000000e20347c11 */ /* 0x010fc6000f8210ff */
[----:B------:R-:W-:Y:S01]  /*0780*/  ULOP3.LUT UR8, UR8, 0x20, URZ, 0xc0, !UPT ;  /* 0x0000002008087892 */ /* 0x000fe2000f8ec03f */
[----:B------:R-:W-:Y:S02]  /*0790*/  SEL R46, R47, RZ, !P0 ;  /* 0x000000ff2f2e7207 */ /* 0x000fe40004000000 */
[--C-:B------:R-:W-:Y:S01]  /*07a0*/  SHF.R.U32.HI R47, RZ, 0x18, R33.reuse ;  /* 0x00000018ff2f7819 */ /* 0x100fe20000011621 */
[----:B------:R-:W-:Y:S01]  /*07b0*/  UIADD3 UR8, UP0, UR6, UR8, URZ ;  /* 0x0000000806087290 */ /* 0x000fe2000ff1e03f */
[----:B------:R-:W-:Y:S02]  /*07c0*/  LEA.HI.X R43, R32, UR15, R33, 0x2, P1 ;  /* 0x0000000f202b7c11 */ /* 0x000fe400088f1421 */
[--C-:B------:R-:W-:Y:S02]  /*07d0*/  SHF.R.U32.HI R33, RZ, 0x1a, R46.reuse ;  /* 0x0000001aff217819 */ /* 0x100fe4000001162e */
[----:B------:R-:W-:Y:S01]  /*07e0*/  LOP3.LUT R47, R47, 0x80, RZ, 0xc0, !PT ;  /* 0x000000802f2f7812 */ /* 0x000fe200078ec0ff */
[----:B------:R-:W-:Y:S01]  /*07f0*/  IMAD.U32 R32, RZ, RZ, UR8 ;  /* 0x00000008ff207e24 */ /* 0x000fe2000f8e00ff */
[----:B------:R-:W-:Y:S01]  /*0800*/  LOP3.LUT R33, R33, 0x20, RZ, 0xc0, !PT ;  /* 0x0000002021217812 */ /* 0x000fe200078ec0ff */
[----:B------:R-:W-:Y:S01]  /*0810*/  UIADD3.X UR9, URZ, UR7, URZ, UP0, !UPT ;  /* 0x000000073f097290 */ /* 0x000fe200087fe43f */
[----:B------:R-:W-:Y:S01]  /*0820*/  IADD3 R47, P3, R47, R52, RZ ;  /* 0x000000342f2f7210 */ /* 0x000fe20007f7e0ff */
[----:B0-----:R-:W-:Y:S01]  /*0830*/  IMAD.U32 R48, RZ, RZ, UR8 ;  /* 0x00000008ff307e24 */ /* 0x001fe2000f8e00ff */
[----:B------:R-:W-:Y:S01]  /*0840*/  IADD3 R50, P1, R33, R50, RZ ;  /* 0x0000003221327210 */ /* 0x000fe20007f3e0ff */
[----:B------:R-:W-:Y:S01]  /*0850*/  USHF.R.U32.HI UR8, URZ, 0x1a, UR7 ;  /* 0x0000001a3f087899 */ /* 0x000fe20008011607 */
[----:B------:R-:W-:Y:S01]  /*0860*/  LEA R47, P4, R32, R47, 0x7 ;  /* 0x0000002f202f7211 */ /* 0x000fe200078838ff */
[----:B------:R-:W-:Y:S01]  /*0870*/  IMAD.X R43, RZ, RZ, R43, P3 ;  /* 0x000000ffff2b7224 */ /* 0x000fe200018e062b */
[----:B------:R0:W3:Y:S01]  /*0880*/  LDG.E.EL.64 R32, desc[UR10][R44.64+0x30] ;  /* 0x0000300a2c207981 */ /* 0x0000e2000c2e1b00 */
[----:B------:R-:W-:Y:S01]  /*0890*/  IMAD.U32 R49, RZ, RZ, UR9 ;  /* 0x00000009ff317e24 */ /* 0x000fe2000f8e00ff */
[----:B------:R-:W-:Y:S01]  /*08a0*/  ULOP3.LUT UR8, UR8, 0x20, URZ, 0xc0, !UPT ;  /* 0x0000002008087892 */ /* 0x000fe2000f8ec03f */
[----:B------:R-:W-:-:S03]  /*08b0*/  IMAD.X R46, RZ, RZ, R46, P1 ;  /* 0x000000ffff2e7224 */ /* 0x000fc600008e062e */
[----:B------:R-:W-:Y:S02]  /*08c0*/  LEA.HI.X R49, R48, R43, R49, 0x7, P4 ;  /* 0x0000002b30317211 */ /* 0x000fe400020f3c31 */
[C---:B------:R-:W-:Y:S01]  /*08d0*/  LEA R43, P1, R50.reuse, R47, 0xc ;  /* 0x0000002f322b7211 */ /* 0x040fe200078260ff */
[----:B------:R-:W-:Y:S01]  /*08e0*/  UIADD3 UR8, UP0, UR6, UR8, URZ ;  /* 0x0000000806087290 */ /* 0x000fe2000ff1e03f */
[----:B------:R-:W-:Y:S02]  /*08f0*/  SHF.R.U32.HI R47, RZ, 0x18, R13 ;  /* 0x00000018ff2f7819 */ /* 0x000fe4000001160d */
[----:B------:R-:W-:Y:S02]  /*0900*/  LEA.HI.X R46, R50, R49, R46, 0xc, P1 ;  /* 0x00000031322e7211 */ /* 0x000fe400008f642e */
[----:B0-----:R-:W-:Y:S02]  /*0910*/  LEA R44, P1, R12, UR14, 0x2 ;  /* 0x0000000e0c2c7c11 */ /* 0x001fe4000f8210ff */
[----:B------:R-:W-:Y:S01]  /*0920*/  LOP3.LUT R45, R47, 0x80, RZ, 0xc0, !PT ;  /* 0x000000802f2d7812 */ /* 0x000fe200078ec0ff */
[----:B------:R-:W-:Y:S01]  /*0930*/  IMAD.U32 R48, RZ, RZ, UR8 ;  /* 0x00000008ff307e24 */ /* 0x000fe2000f8e00ff */
[----:B------:R-:W-:-:S02]  /*0940*/  UIADD3.X UR9, URZ, UR7, URZ, UP0, !UPT ;  /* 0x000000073f097290 */ /* 0x000fc400087fe43f */
[----:B------:R-:W-:Y:S02]  /*0950*/  IADD3 R45, P3, R45, R44, RZ ;  /* 0x0000002c2d2d7210 */ /* 0x000fe40007f7e0ff */
[----:B------:R-:W-:Y:S02]  /*0960*/  SEL R44, R15, RZ, !P0 ;  /* 0x000000ff0f2c7207 */ /* 0x000fe40004000000 */
[----:B------:R-:W-:Y:S02]  /*0970*/  LEA.HI.X R47, R12, UR15, R13, 0x2, P1 ;  /* 0x0000000f0c2f7c11 */ /* 0x000fe400088f140d */
[----:B------:R-:W-:Y:S02]  /*0980*/  LEA R45, P1, R48, R45, 0x7 ;  /* 0x0000002d302d7211 */ /* 0x000fe400078238ff */
[----:B------:R-:W-:Y:S01]  /*0990*/  SHF.R.U32.HI R48, RZ, 0x1a, R44 ;  /* 0x0000001aff307819 */ /* 0x000fe2000001162c */
[----:B------:R-:W-:Y:S02]  /*09a0*/  IMAD.X R47, RZ, RZ, R47, P3 ;  /* 0x000000ffff2f7224 */ /* 0x000fe400018e062f */
[----:B------:R-:W-:-:S02]  /*09b0*/  IMAD.U32 R12, RZ, RZ, UR8 ;  /* 0x00000008ff0c7e24 */ /* 0x000fc4000f8e00ff */
[----:B------:R-:W-:Y:S01]  /*09c0*/  IMAD.U32 R13, RZ, RZ, UR9 ;  /* 0x00000009ff0d7e24 */ /* 0x000fe2000f8e00ff */
[----:B------:R-:W-:Y:S02]  /*09d0*/  SEL R15, R14, RZ, !P0 ;  /* 0x000000ff0e0f7207 */ /* 0x000fe40004000000 */
[----:B------:R-:W-:Y:S02]  /*09e0*/  LOP3.LUT R48, R48, 0x20, RZ, 0xc0, !PT ;  /* 0x0000002030307812 */ /* 0x000fe400078ec0ff */
[----:B------:R-:W-:Y:S02]  /*09f0*/  LEA.HI.X R47, R12, R47, R13, 0x7, P1 ;  /* 0x0000002f0c2f7211 */ /* 0x000fe400008f3c0d */
[----:B------:R-:W-:Y:S02]  /*0a00*/  CS2R R12, SRZ ;  /* 0x00000000000c7805 */ /* 0x000fe4000001ff00 */
[----:B------:R-:W-:Y:S02]  /*0a10*/  IADD3 R48, P1, R48, R15, RZ ;  /* 0x0000000f30307210 */ /* 0x000fe40007f3e0ff */
[----:B------:R-:W-:-:S06]  /*0a20*/  CS2R R14, SRZ ;  /* 0x00000000000e7805 */ /* 0x000fcc000001ff00 */
[----:B------:R-:W4:Y:S01]  /*0a30*/  @!P2 LDG.E.EF.128 R12, desc[UR10][R18.64] ;  /* 0x0000000a120ca981 */ /* 0x000f22000c0e1d00 */
[----:B------:R-:W-:Y:S01]  /*0a40*/  IMAD.X R44, RZ, RZ, R44, P1 ;  /* 0x000000ffff2c7224 */ /* 0x000fe200008e062c */
[----:B------:R-:W-:Y:S01]  /*0a50*/  BAR.SYNC.DEFER_BLOCKING 0x0 ;  /* 0x0000000000007b1d */ /* 0x000fe20000010000 */
[----:B------:R-:W-:Y:S01]  /*0a60*/  LEA R45, P1, R48, R45, 0xc ;  /* 0x0000002d302d7211 */ /* 0x000fe200078260ff */
[----:B------:R-:W-:-:S03]  /*0a70*/  USHF.R.U32.HI UR8, URZ, 0x1a, UR7 ;  /* 0x0000001a3f087899 */ /* 0x000fc60008011607 */
[----:B------:R-:W-:Y:S01]  /*0a80*/  LEA.HI.X R44, R48, R47, R44, 0xc, P1 ;  /* 0x0000002f302c7211 */ /* 0x000fe200008f642c */
[----:B------:R-:W-:Y:S01]  /*0a90*/  ULOP3.LUT UR8, UR8, 0x20, URZ, 0xc0, !UPT ;  /* 0x0000002008087892 */ /* 0x000fe2000f8ec03f */
[--C-:B------:R-:W-:Y:S02]  /*0aa0*/  SHF.R.U32.HI R47, RZ, 0x18, R31.reuse ;  /* 0x00000018ff2f7819 */ /* 0x100fe4000001161f */
[C---:B------:R-:W-:Y:S01]  /*0ab0*/  LEA R48, P1, R30.reuse, UR14, 0x2 ;  /* 0x0000000e1e307c11 */ /* 0x040fe2000f8210ff */
[----:B------:R-:W-:Y:S01]  /*0ac0*/  UIADD3 UR8, UP0, UR6, UR8, URZ ;  /* 0x0000000806087290 */ /* 0x000fe2000ff1e03f */
[----:B------:R-:W-:Y:S02]  /*0ad0*/  LOP3.LUT R47, R47, 0x80, RZ, 0xc0, !PT ;  /* 0x000000802f2f7812 */ /* 0x000fe400078ec0ff */
[----:B------:R-:W-:Y:S01]  /*0ae0*/  LEA.HI.X R30, R30, UR15, R31, 0x2, P1 ;  /* 0x0000000f1e1e7c11 */ /* 0x000fe200088f141f */
[----:B------:R-:W-:Y:S01]  /*0af0*/  UIADD3.X UR9, URZ, UR7, URZ, UP0, !UPT ;  /* 0x000000073f097290 */ /* 0x000fe200087fe43f */
[----:B------:R-:W-:Y:S01]  /*0b00*/  IADD3 R31, P1, R47, R48, RZ ;  /* 0x000000302f1f7210 */ /* 0x000fe20007f3e0ff */
[----:B------:R-:W-:-:S02]  /*0b10*/  IMAD.U32 R48, RZ, RZ, UR8 ;  /* 0x00000008ff307e24 */ /* 0x000fc4000f8e00ff */
[----:B------:R-:W-:Y:S02]  /*0b20*/  IMAD.U32 R47, RZ, RZ, UR8 ;  /* 0x00000008ff2f7e24 */ /* 0x000fe4000f8e00ff */
[----:B------:R-:W-:Y:S01]  /*0b30*/  IMAD.X R30, RZ, RZ, R30, P1 ;  /* 0x000000ffff1e7224 */ /* 0x000fe200008e061e */
[----:B------:R-:W-:Y:S01]  /*0b40*/  LEA R31, P3, R48, R31, 0x7 ;  /* 0x0000001f301f7211 */ /* 0x000fe200078638ff */
[----:B------:R-:W-:-:S05]  /*0b50*/  IMAD.U32 R48, RZ, RZ, UR9 ;  /* 0x00000009ff307e24 */ /* 0x000fca000f8e00ff */
[----:B------:R-:W-:Y:S01]  /*0b60*/  LEA.HI.X R30, R47, R30, R48, 0x7, P3 ;  /* 0x0000001e2f1e7211 */ /* 0x000fe200018f3c30 */
[----:B------:R-:W-:-:S04]  /*0b70*/  USHF.R.U32.HI UR8, URZ, 0x1a, UR7 ;  /* 0x0000001a3f087899 */ /* 0x000fc80008011607 */
[----:B------:R-:W-:-:S04]  /*0b80*/  ULOP3.LUT UR8, UR8, 0x20, URZ, 0xc0, !UPT ;  /* 0x0000002008087892 */ /* 0x000fc8000f8ec03f */
[----:B------:R-:W-:Y:S01]  /*0b90*/  UIADD3 UR6, UP0, UR6, UR8, URZ ;  /* 0x0000000806067290 */ /* 0x000fe2000ff1e03f */
[----:B------:R-:W-:-:S03]  /*0ba0*/  SEL R49, R28, RZ, !P0 ;  /* 0x000000ff1c317207 */ /* 0x000fc60004000000 */
[----:B------:R-:W-:Y:S01]  /*0bb0*/  UIADD3.X UR7, URZ, UR7, URZ, UP0, !UPT ;  /* 0x000000073f077290 */ /* 0x000fe200087fe43f */
[----:B--2---:R-:W-:Y:S02]  /*0bc0*/  SEL R27, R27, RZ, !P0 ;  /* 0x000000ff1b1b7207 */ /* 0x004fe40004000000 */
[--C-:B---3--:R-:W-:Y:S02]  /*0bd0*/  SHF.R.U32.HI R47, RZ, 0x18, R33.reuse ;  /* 0x00000018ff2f7819 */ /* 0x108fe40000011621 */
[C---:B------:R-:W-:Y:S02]  /*0be0*/  LEA R48, P1, R32.reuse, UR14, 0x2 ;  /* 0x0000000e20307c11 */ /* 0x040fe4000f8210ff */
[----:B------:R-:W-:Y:S02]  /*0bf0*/  LOP3.LUT R47, R47, 0x80, RZ, 0xc0, !PT ;  /* 0x000000802f2f7812 */ /* 0x000fe400078ec0ff */
[----:B------:R-:W-:Y:S02]  /*0c00*/  LEA.HI.X R32, R32, UR15, R33, 0x2, P1 ;  /* 0x0000000f20207c11 */ /* 0x000fe400088f1421 */
[----:B------:R-:W-:-:S02]  /*0c10*/  IADD3 R33, P4, R47, R48, RZ ;  /* 0x000000302f217210 */ /* 0x000fc40007f9e0ff */
[----:B------:R-:W-:Y:S02]  /*0c20*/  SHF.R.U32.HI R48, RZ, 0x1a, R27 ;  /* 0x0000001aff307819 */ /* 0x000fe4000001161b */
[----:B------:R-:W-:Y:S02]  /*0c30*/  SEL R47, R26, RZ, !P0 ;  /* 0x000000ff1a2f7207 */ /* 0x000fe40004000000 */
[----:B------:R-:W-:Y:S02]  /*0c40*/  SEL R26, R29, RZ, !P0 ;  /* 0x000000ff1d1a7207 */ /* 0x000fe40004000000 */
[----:B------:R-:W-:Y:S02]  /*0c50*/  LOP3.LUT R48, R48, 0x20, RZ, 0xc0, !PT ;  /* 0x0000002030307812 */ /* 0x000fe400078ec0ff */
[----:B------:R-:W-:Y:S02]  /*0c60*/  SHF.R.U32.HI R28, RZ, 0x1a, R26 ;  /* 0x0000001aff1c7819 */ /* 0x000fe4000001161a */
[----:B------:R-:W-:Y:S01]  /*0c70*/  IADD3 R29, P1, R48, R47, RZ ;  /* 0x0000002f301d7210 */ /* 0x000fe20007f3e0ff */
[----:B------:R-:W-:Y:S01]  /*0c80*/  IMAD.U32 R48, RZ, RZ, UR6 ;  /* 0x00000006ff307e24 */ /* 0x000fe2000f8e00ff */
[----:B------:R-:W-:Y:S01]  /*0c90*/  LOP3.LUT R28, R28, 0x20, RZ, 0xc0, !PT ;  /* 0x000000201c1c7812 */ /* 0x000fe200078ec0ff */
[----:B------:R-:W-:-:S02]  /*0ca0*/  IMAD.X R32, RZ, RZ, R32, P4 ;  /* 0x000000ffff207224 */ /* 0x000fc400020e0620 */
[----:B------:R-:W-:Y:S01]  /*0cb0*/  IMAD.U32 R47, RZ, RZ, UR6 ;  /* 0x00000006ff2f7e24 */ /* 0x000fe2000f8e00ff */
[----:B------:R-:W-:Y:S01]  /*0cc0*/  LEA R33, P5, R48, R33, 0x7 ;  /* 0x0000002130217211 */ /* 0x000fe200078a38ff */
[----:B------:R-:W-:Y:S01]  /*0cd0*/  IMAD.U32 R48, RZ, RZ, UR7 ;  /* 0x00000007ff307e24 */ /* 0x000fe2000f8e00ff */
[----:B------:R-:W-:-:S04]  /*0ce0*/  IADD3 R28, P3, R28, R49, RZ ;  /* 0x000000311c1c7210 */ /* 0x000fc80007f7e0ff */
[----:B------:R-:W-:Y:S01]  /*0cf0*/  LEA.HI.X R47, R47, R32, R48, 0x7, P5 ;  /* 0x000000202f2f7211 */ /* 0x000fe200028f3c30 */
[----:B------:R-:W-:Y:S02]  /*0d00*/  IMAD.X R48, RZ, RZ, R27, P1 ;  /* 0x000000ffff307224 */ /* 0x000fe400008e061b */
[----:B------:R-:W-:Y:S01]  /*0d10*/  IMAD.X R32, RZ, RZ, R26, P3 ;  /* 0x000000ffff207224 */ /* 0x000fe200018e061a */
[----:B------:R-:W-:-:S04]  /*0d20*/  LEA R27, P3, R28, R33, 0xc ;  /* 0x000000211c1b7211 */ /* 0x000fc800078660ff */
[----:B------:R-:W-:Y:S02]  /*0d30*/  LEA.HI.X R32, R28, R47, R32, 0xc, P3 ;  /* 0x0000002f1c207211 */ /* 0x000fe400018f6420 */
[----:B----4-:R-:W-:Y:S02]  /*0d40*/  SEL R12, R12, RZ, !P2 ;  /* 0x000000ff0c0c7207 */ /* 0x010fe40005000000 */
[----:B------:R-:W-:Y:S02]  /*0d50*/  SEL R47, R13, RZ, !P2 ;  /* 0x000000ff0d2f7207 */ /* 0x000fe40005000000 */
[----:B------:R-:W-:Y:S02]  /*0d60*/  SEL R49, R14, RZ, !P2 ;  /* 0x000000ff0e317207 */ /* 0x000fe40005000000 */
[----:B------:R-:W-:Y:S01]  /*0d70*/  SEL R51, R15, RZ, !P2 ;  /* 0x000000ff0f337207 */ /* 0x000fe20005000000 */
[----:B------:R0:W-:Y:S01]  /*0d80*/  STS [R5], R12 ;  /* 0x0000000c05007388 */ /* 0x0001e20000000800 */
[----:B------:R-:W-:-:S03]  /*0d90*/  LEA R31, P1, R29, R31, 0xc ;  /* 0x0000001f1d1f7211 */ /* 0x000fc600078260ff */
[----:B------:R1:W-:Y:S04]  /*0da0*/  STS [R6+0x104], R47 ;  /* 0x0001042f06007388 */ /* 0x0003e80000000800 */
[----:B------:R-:W-:Y:S04]  /*0db0*/  STS [R6+0x208], R49 ;  /* 0x0002083106007388 */ /* 0x000fe80000000800 */
[----:B------:R-:W-:Y:S01]  /*0dc0*/  STS [R6+0x30c], R51 ;  /* 0x00030c3306007388 */ /* 0x000fe20000000800 */
[----:B------:R-:W-:Y:S01]  /*0dd0*/  BAR.SYNC.DEFER_BLOCKING 0x0 ;  /* 0x0000000000007b1d */ /* 0x000fe20000010000 */
[----:B------:R-:W-:-:S02]  /*0de0*/  LEA.HI.X R30, R29, R30, R48, 0xc, P1 ;  /* 0x0000001e1d1e7211 */ /* 0x000fc400008f6430 */
[----:B------:R-:W-:Y:S02]  /*0df0*/  IADD3 R28, P1, R43, R42, RZ ;  /* 0x0000002a2b1c7210 */ /* 0x000fe40007f3e0ff */
[----:B------:R-:W-:-:S03]  /*0e00*/  IADD3 R14, P3, R31, R42, RZ ;  /* 0x0000002a1f0e7210 */ /* 0x000fc60007f7e0ff */
[--C-:B------:R-:W-:Y:S01]  /*0e10*/  IMAD.X R29, R46, 0x1, R41.reuse, P1 ;  /* 0x000000012e1d7824 */ /* 0x100fe200008e0629 */
[----:B------:R-:W-:Y:S02]  /*0e20*/  IADD3 R26, P1, R45, R42, RZ ;  /* 0x0000002a2d1a7210 */ /* 0x000fe40007f3e0ff */
[----:B0-----:R-:W-:Y:S01]  /*0e30*/  IADD3 R12, P4, R27, R42, RZ ;  /* 0x0000002a1b0c7210 */ /* 0x001fe20007f9e0ff */
[----:B------:R-:W-:Y:S02]  /*0e40*/  IMAD.MOV.U32 R33, RZ, RZ, RZ ;  /* 0x000000ffff217224 */ /* 0x000fe400078e00ff */
[----:B------:R-:W-:Y:S01]  /*0e50*/  IMAD.X R27, R44, 0x1, R41, P1 ;  /* 0x000000012c1b7824 */ /* 0x000fe200008e0629 */
[----:B------:R-:W-:Y:S01]  /*0e60*/  CS2R R44, SRZ ;  /* 0x00000000002c7805 */ /* 0x000fe2000001ff00 */
[----:B------:R-:W-:Y:S02]  /*0e70*/  IMAD.MOV.U32 R43, RZ, RZ, RZ ;  /* 0x000000ffff2b7224 */ /* 0x000fe400078e00ff */
[----:B------:R-:W-:-:S02]  /*0e80*/  IMAD.MOV.U32 R31, RZ, RZ, RZ ;  /* 0x000000ffff1f7224 */ /* 0x000fc400078e00ff */
[--C-:B------:R-:W-:Y:S02]  /*0e90*/  IMAD.X R15, R30, 0x1, R41.reuse, P3 ;  /* 0x000000011e0f7824 */ /* 0x100fe400018e0629 */
[----:B------:R-:W-:Y:S01]  /*0ea0*/  IMAD.X R13, R32, 0x1, R41, P4 ;  /* 0x00000001200d7824 */ /* 0x000fe200020e0629 */
[----:B------:R-:W2:Y:S04]  /*0eb0*/  @!P0 LDG.E.EL R33, desc[UR10][R28.64] ;  /* 0x0000000a1c218981 */ /* 0x000ea8000c2e1900 */
[----:B------:R0:W3:Y:S04]  /*0ec0*/  @!P0 LDG.E.EL R43, desc[UR10][R26.64] ;  /* 0x0000000a1a2b8981 */ /* 0x0000e8000c2e1900 */
[----:B------:R-:W4:Y:S04]  /*0ed0*/  @!P0 LDG.E.EL R31, desc[UR10][R14.64] ;  /* 0x0000000a0e1f8981 */ /* 0x000f28000c2e1900 */
[----:B------:R-:W4:Y:S04]  /*0ee0*/  @!P0 LDG.E.EL R45, desc[UR10][R12.64] ;  /* 0x0000000a0c2d8981 */ /* 0x000f28000c2e1900 */
[----:B------:R-:W2:Y:S04]  /*0ef0*/  LDS R46, [R8] ;  /* 0x00000000082e7984 */ /* 0x000ea80000000800 */
[----:B------:R-:W2:Y:S04]  /*0f00*/  LDS R48, [R9+0x200] ;  /* 0x0002000009307984 */ /* 0x000ea80000000800 */
[----:B------:R-:W2:Y:S04]  /*0f10*/  LDS R50, [R10+0x400] ;  /* 0x000400000a327984 */ /* 0x000ea80000000800 */
[----:B------:R-:W2:Y:S01]  /*0f20*/  LDS R52, [R11+0x600] ;  /* 0x000600000b347984 */ /* 0x000ea20000000800 */
[----:B------:R-:W-:-:S04]  /*0f30*/  ISETP.NE.U32.AND P1, PT, RZ, UR4, PT ;  /* 0x00000004ff007c0c */ /* 0x000fc8000bf25070 */
[----:B------:R-:W-:Y:S01]  /*0f40*/  ISETP.NE.AND.EX P1, PT, RZ, UR5, PT, P1 ;  /* 0x00000005ff007c0c */ /* 0x000fe2000bf25310 */
[----:B-1----:R-:W-:Y:S02]  /*0f50*/  IMAD.MOV.U32 R47, RZ, RZ, RZ ;  /* 0x000000ffff2f7224 */ /* 0x002fe400078e00ff */
[----:B0-----:R-:W-:Y:S02]  /*0f60*/  IMAD.MOV.U32 R27, RZ, RZ, 0x3f800000 ;  /* 0x3f800000ff1b7424 */ /* 0x001fe400078e00ff */
[----:B------:R-:W-:Y:S02]  /*0f70*/  IMAD.MOV.U32 R26, RZ, RZ, 0x3f800000 ;  /* 0x3f800000ff1a7424 */ /* 0x000fe400078e00ff */
[----:B------:R-:W-:Y:S02]  /*0f80*/  IMAD.MOV.U32 R29, RZ, RZ, 0x3f800000 ;  /* 0x3f800000ff1d7424 */ /* 0x000fe400078e00ff */
[----:B------:R-:W-:Y:S02]  /*0f90*/  IMAD.MOV.U32 R28, RZ, RZ, 0x3f800000 ;  /* 0x3f800000ff1c7424 */ /* 0x000fe400078e00ff */
[--C-:B--2--5:R-:W-:Y:S01]  /*0fa0*/  FADD R33, R33, R2.reuse ;  /* 0x0000000221217221 */ /* 0x124fe20000000000 */
[--C-:B---3--:R-:W-:Y:S01]  /*0fb0*/  FADD R43, R43, R2.reuse ;  /* 0x000000022b2b7221 */ /* 0x108fe20000000000 */
[--C-:B----4-:R-:W-:Y:S01]  /*0fc0*/  FADD R31, R31, R2.reuse ;  /* 0x000000021f1f7221 */ /* 0x110fe20000000000 */
[----:B------:R-:W-:Y:S01]  /*0fd0*/  FADD R45, R45, R2 ;  /* 0x000000022d2d7221 */ /* 0x000fe20000000000 */
[----:B------:R-:W-:Y:S01]  /*0fe0*/  FADD R46, R46, R33 ;  /* 0x000000212e2e7221 */ /* 0x000fe20000000000 */
[----:B------:R-:W-:Y:S01]  /*0ff0*/  FADD R48, R48, R43 ;  /* 0x0000002b30307221 */ /* 0x000fe20000000000 */
[----:B------:R-:W-:Y:S01]  /*1000*/  FADD R50, R50, R31 ;  /* 0x0000001f32327221 */ /* 0x000fe20000000000 */
[----:B------:R-:W-:Y:S01]  /*1010*/  FADD R52, R52, R45 ;  /* 0x0000002d34347221 */ /* 0x000fe20000000000 */
[----:B------:R-:W-:-:S02]  /*1020*/  IMAD.MOV.U32 R43, RZ, RZ, RZ ;  /* 0x000000ffff2b7224 */ /* 0x000fc400078e00ff */
[----:B------:R-:W-:Y:S02]  /*1030*/  IMAD.MOV.U32 R45, RZ, RZ, RZ ;  /* 0x000000ffff2d7224 */ /* 0x000fe400078e00ff */
[----:B------:R-:W-:Y:S02]  /*1040*/  IMAD.MOV.U32 R33, RZ, RZ, R46 ;  /* 0x000000ffff217224 */ /* 0x000fe400078e002e */
[----:B------:R-:W-:Y:S02]  /*1050*/  IMAD.MOV.U32 R32, RZ, RZ, R48 ;  /* 0x000000ffff207224 */ /* 0x000fe400078e0030 */
[----:B------:R-:W-:Y:S02]  /*1060*/  IMAD.MOV.U32 R31, RZ, RZ, R50 ;  /* 0x000000ffff1f7224 */ /* 0x000fe400078e0032 */
[----:B------:R-:W-:Y:S01]  /*1070*/  IMAD.MOV.U32 R30, RZ, RZ, R52 ;  /* 0x000000ffff1e7224 */ /* 0x000fe200078e0034 */
[----:B------:R-:W-:Y:S06]  /*1080*/  @!P1 BRA `(.L_x_0) ;  /* 0x0000000000e09947 */ /* 0x000fec0003800000 */
[----:B------:R-:W-:Y:S01]  /*1090*/  FADD R27, R20, 1 ;  /* 0x3f800000141b7421 */ /* 0x000fe20000000000 */
[----:B------:R-:W-:Y:S01]  /*10a0*/  FADD R43, R46, -R36 ;  /* 0x800000242e2b7221 */ /* 0x000fe20000000000 */
[----:B------:R-:W-:Y:S01]  /*10b0*/  FADD R26, R21, 1 ;  /* 0x3f800000151a7421 */ /* 0x000fe20000000000 */
[----:B------:R-:W-:Y:S01]  /*10c0*/  FADD R44, R48, -R37 ;  /* 0x80000025302c7221 */ /* 0x000fe20000000000 */
[C---:B------:R-:W-:Y:S01]  /*10d0*/  FMUL R12, R27.reuse, 0.25 ;  /* 0x3e8000001b0c7820 */ /* 0x040fe20000400000 */
[----:B------:R-:W-:Y:S01]  /*10e0*/  FSETP.GEU.AND P6, PT, |R27|, 1.175494350822287508e-38, PT ;  /* 0x008000001b00780b */ /* 0x000fe20003fce200 */
[----:B------:R-:W-:Y:S01]  /*10f0*/  FMUL R14, R43, 0.25 ;  /* 0x3e8000002b0e7820 */ /* 0x000fe20000400000 */
[----:B------:R-:W-:Y:S01]  /*1100*/  FSETP.GT.AND P1, PT, |R27|, 8.50705917302346158658e+37, PT ;  /* 0x7e8000001b00780b */ /* 0x000fe20003f24200 */
[----:B------:R-:W-:Y:S01]  /*1110*/  FADD R28, R23, 1 ;  /* 0x3f800000171c7421 */ /* 0x000fe20000000000 */
[----:B------:R-:W-:Y:S01]  /*1120*/  FADD R29, R22, 1 ;  /* 0x3f800000161d7421 */ /* 0x000fe20000000000 */
[----:B------:R-:W-:Y:S01]  /*1130*/  FMUL R15, R26, 0.25 ;  /* 0x3e8000001a0f7820 */ /* 0x000fe20000400000 */
[----:B------:R-:W-:Y:S01]  /*1140*/  FSEL R12, R12, R27, P1 ;  /* 0x0000001b0c0c7208 */ /* 0x000fe20000800000 */
[----:B------:R-:W-:Y:S01]  /*1150*/  FMUL R31, R44, 0.25 ;  /* 0x3e8000002c1f7820 */ /* 0x000fe20000400000 */
[----:B------:R-:W-:Y:S01]  /*1160*/  FSEL R13, R14, R43, P1 ;  /* 0x0000002b0e0d7208 */ /* 0x000fe20000800000 */
[----:B------:R-:W-:Y:S01]  /*1170*/  FMUL R30, R29, 0.25 ;  /* 0x3e8000001d1e7820 */ /* 0x000fe20000400000 */
[----:B------:R-:W-:-:S02]  /*1180*/  FSETP.GT.AND P5, PT, |R26|, 8.50705917302346158658e+37, PT ;  /* 0x7e8000001a00780b */ /* 0x000fc40003fa4200 */
[----:B------:R-:W-:Y:S01]  /*1190*/  FSETP.GEU.AND P4, PT, |R26|, 1.175494350822287508e-38, PT ;  /* 0x008000001a00780b */ /* 0x000fe20003f8e200 */
[----:B------:R-:W-:Y:S01]  /*11a0*/  @!P6 FMUL R12, R12, 16777216 ;  /* 0x4b8000000c0ce820 */ /* 0x000fe20000400000 */
[----:B------:R-:W-:Y:S01]  /*11b0*/  @!P6 FMUL R13, R13, 16777216 ;  /* 0x4b8000000d0de820 */ /* 0x000fe20000400000 */
[C---:B------:R-:W-:Y:S02]  /*11c0*/  FSETP.GEU.AND P6, PT, |R28|.reuse, 1.175494350822287508e-38, PT ;  /* 0x008000001c00780b */ /* 0x040fe40003fce200 */
[----:B------:R0:W1:Y:S01]  /*11d0*/  MUFU.RCP R33, R12 ;  /* 0x0000000c00217308 */ /* 0x0000620000001000 */
[----:B------:R-:W-:Y:S02]  /*11e0*/  FSETP.GEU.AND P1, PT, |R29|, 1.175494350822287508e-38, PT ;  /* 0x008000001d00780b */ /* 0x000fe40003f2e200 */
[----:B------:R-:W-:Y:S01]  /*11f0*/  FSEL R14, R15, R26, P5 ;  /* 0x0000001a0f0e7208 */ /* 0x000fe20002800000 */
[----:B------:R-:W-:Y:S01]  /*1200*/  FMUL R15, R28, 0.25 ;  /* 0x3e8000001c0f7820 */ /* 0x000fe20000400000 */
[----:B------:R-:W-:-:S02]  /*1210*/  FSEL R32, R31, R44, P5 ;  /* 0x0000002c1f207208 */ /* 0x000fc40002800000 */
[----:B------:R-:W-:Y:S01]  /*1220*/  FSETP.GT.AND P5, PT, |R28|, 8.50705917302346158658e+37, PT ;  /* 0x7e8000001c00780b */ /* 0x000fe20003fa4200 */
[----:B------:R-:W-:Y:S01]  /*1230*/  @!P4 FMUL R14, R14, 16777216 ;  /* 0x4b8000000e0ec820 */ /* 0x000fe20000400000 */
[----:B------:R-:W-:Y:S01]  /*1240*/  FSETP.GT.AND P3, PT, |R29|, 8.50705917302346158658e+37, PT ;  /* 0x7e8000001d00780b */ /* 0x000fe20003f64200 */
[----:B0-----:R-:W-:Y:S01]  /*1250*/  FADD R12, R52, -R39 ;  /* 0x80000027340c7221 */ /* 0x001fe20000000000 */
[----:B------:R-:W-:Y:S01]  /*1260*/  FSEL R45, R15, R28, P5 ;  /* 0x0000001c0f2d7208 */ /* 0x000fe20002800000 */
[----:B------:R-:W-:Y:S01]  /*1270*/  @!P4 FMUL R32, R32, 16777216 ;  /* 0x4b8000002020c820 */ /* 0x000fe20000400000 */
[----:B------:R-:W-:Y:S01]  /*1280*/  FSEL R30, R30, R29, P3 ;  /* 0x0000001d1e1e7208 */ /* 0x000fe20001800000 */
[----:B------:R-:W0:Y:S01]  /*1290*/  MUFU.RCP R14, R14 ;  /* 0x0000000e000e7308 */ /* 0x000e220000001000 */
[----:B-1----:R-:W-:Y:S01]  /*12a0*/  FFMA R33, R33, R13, R36 ;  /* 0x0000000d21217223 */ /* 0x002fe20000000024 */
[----:B------:R-:W-:Y:S01]  /*12b0*/  @!P6 FMUL R45, R45, 16777216 ;  /* 0x4b8000002d2de820 */ /* 0x000fe20000400000 */
[----:B------:R-:W-:Y:S01]  /*12c0*/  FADD R13, R50, -R38 ;  /* 0x80000026320d7221 */ /* 0x000fe20000000000 */
[----:B------:R-:W-:Y:S01]  /*12d0*/  @!P1 FMUL R30, R30, 16777216 ;  /* 0x4b8000001e1e9820 */ /* 0x000fe20000400000 */
[----:B------:R-:W-:-:S02]  /*12e0*/  FMUL R47, R12, 0.25 ;  /* 0x3e8000000c2f7820 */ /* 0x000fc40000400000 */
[----:B------:R-:W-:Y:S01]  /*12f0*/  FMUL R15, R13, 0.25 ;  /* 0x3e8000000d0f7820 */ /* 0x000fe20000400000 */
[----:B------:R-:W1:Y:S02]  /*1300*/  MUFU.RCP R31, R30 ;  /* 0x0000001e001f7308 */ /* 0x000e640000001000 */
[----:B------:R-:W-:Y:S02]  /*1310*/  FSEL R47, R47, R12, P5 ;  /* 0x0000000c2f2f7208 */ /* 0x000fe40002800000 */
[----:B------:R-:W-:-:S03]  /*1320*/  FSEL R15, R15, R13, P3 ;  /* 0x0000000d0f0f7208 */ /* 0x000fc60001800000 */
[----:B------:R-:W-:Y:S01]  /*1330*/  @!P6 FMUL R47, R47, 16777216 ;  /* 0x4b8000002f2fe820 */ /* 0x000fe20000400000 */
[----:B------:R-:W2:Y:S01]  /*1340*/  MUFU.RCP R45, R45 ;  /* 0x0000002d002d7308 */ /* 0x000ea20000001000 */
[----:B------:R-:W-:Y:S01]  /*1350*/  @!P1 FMUL R15, R15, 16777216 ;  /* 0x4b8000000f0f9820 */ /* 0x000fe20000400000 */
[----:B0-----:R-:W-:Y:S01]  /*1360*/  FFMA R32, R14, R32, R37 ;  /* 0x000000200e207223 */ /* 0x001fe20000000025 */
[----:B------:R-:W-:Y:S02]  /*1370*/  FADD R14, R46, -R33 ;  /* 0x800000212e0e7221 */ /* 0x000fe40000000000 */
[----:B-1----:R-:W-:Y:S01]  /*1380*/  FFMA R31, R31, R15, R38 ;  /* 0x0000000f1f1f7223 */ /* 0x002fe20000000026 */
[----:B------:R-:W-:Y:S01]  /*1390*/  FADD R15, R48, -R32 ;  /* 0x80000020300f7221 */ /* 0x000fe20000000000 */
[----:B------:R-:W-:-:S03]  /*13a0*/  FFMA R43, R43, R14, R24 ;  /* 0x0000000e2b2b7223 */ /* 0x000fc60000000018 */
[----:B------:R-:W-:Y:S01]  /*13b0*/  FFMA R44, R44, R15, R25 ;  /* 0x0000000f2c2c7223 */ /* 0x000fe20000000019 */
[----:B--2---:R-:W-:Y:S01]  /*13c0*/  FFMA R30, R45, R47, R39 ;  /* 0x0000002f2d1e7223 */ /* 0x004fe20000000027 */
[----:B------:R-:W-:-:S03]  /*13d0*/  FADD R45, R50, -R31 ;  /* 0x8000001f322d7221 */ /* 0x000fc60000000000 */
[----:B------:R-:W-:Y:S01]  /*13e0*/  FADD R47, R52, -R30 ;  /* 0x8000001e342f7221 */ /* 0x000fe20000000000 */
[----:B------:R-:W-:-:S03]  /*13f0*/  FFMA R45, R13, R45, R34 ;  /* 0x0000002d0d2d7223 */ /* 0x000fc60000000022 */
[----:B------:R-:W-:-:S07]  /*1400*/  FFMA R47, R12, R47, R35 ;  /* 0x0000002f0c2f7223 */ /* 0x000fce0000000023 */
.L_x_0:
[----:B------:R-:W-:Y:S01]  /*1410*/  BAR.SYNC.DEFER_BLOCKING 0x0 ;  /* 0x0000000000007b1d */ /* 0x000fe20000010000 */
[----:B------:R-:W-:Y:S01]  /*1420*/  UIADD3 UR4, UP0, UR4, 0x8, URZ ;  /* 0x0000000804047890 */ /* 0x000fe2000ff1e03f */
[----:B------:R-:W-:Y:S02]  /*1430*/  IADD3 R18, P3, R18, 0x20, RZ ;  /* 0x0000002012127810 */ /* 0x000fe40007f7e0ff */
[----:B------:R-:W-:Y:S01]  /*1440*/  FSEL R36, R33, R36, !P0 ;  /* 0x0000002421247208 */ /* 0x000fe20004000000 */
[----:B------:R-:W-:Y:S01]  /*1450*/  UIADD3.X UR5, URZ, UR5, URZ, UP0, !UPT ;  /* 0x000000053f057290 */ /* 0x000fe200087fe43f */
[----:B------:R-:W-:Y:S01]  /*1460*/  FSEL R37, R32, R37, !P0 ;  /* 0x0000002520257208 */ /* 0x000fe20004000000 */
[----:B------:R-:W-:Y:S01]  /*1470*/  UISETP.GE.U32.AND UP0, UPT, UR4, 0x10000, UPT ;  /* 0x000100000400788c */ /* 0x000fe2000bf06070 */
[----:B------:R-:W-:Y:S01]  /*1480*/  FSEL R38, R31, R38, !P0 ;  /* 0x000000261f267208 */ /* 0x000fe20004000000 */
[----:B------:R-:W-:Y:S01]  /*1490*/  IMAD.X R19, RZ, RZ, R19, P3 ;  /* 0x000000ffff137224 */ /* 0x000fe200018e0613 */
[----:B------:R-:W-:Y:S01]  /*14a0*/  FSEL R39, R30, R39, !P0 ;  /* 0x000000271e277208 */ /* 0x000fe20004000000 */
[----:B------:R-:W-:Y:S01]  /*14b0*/  UISETP.GE.U32.AND.EX UP0, UPT, UR5, URZ, UPT, UP0 ;  /* 0x0000003f0500728c */ /* 0x000fe2000bf06100 */
[----:B------:R-:W-:-:S02]  /*14c0*/  FSEL R24, R43, R24, !P0 ;  /* 0x000000182b187208 */ /* 0x000fc40004000000 */
[----:B------:R-:W-:Y:S02]  /*14d0*/  FSEL R25, R44, R25, !P0 ;  /* 0x000000192c197208 */ /* 0x000fe40004000000 */
[----:B------:R-:W-:Y:S02]  /*14e0*/  FSEL R34, R45, R34, !P0 ;  /* 0x000000222d227208 */ /* 0x000fe40004000000 */
[----:B------:R-:W-:Y:S02]  /*14f0*/  PLOP3.LUT P4, PT, PT, PT, UP0, 0x80, 0x0 ;  /* 0x000000000000781c */ /* 0x000fe40003f8f008 */
[----:B------:R-:W-:Y:S02]  /*1500*/  FSEL R35, R47, R35, !P0 ;  /* 0x000000232f237208 */ /* 0x000fe40004000000 */
[----:B------:R-:W-:Y:S01]  /*1510*/  FSEL R20, R27, R20, !P0 ;  /* 0x000000141b147208 */ /* 0x000fe20004000000 */
[----:B------:R-:W-:Y:S01]  /*1520*/  STS [R7], R46 ;  /* 0x0000002e07007388 */ /* 0x000fe20000000800 */
[----:B------:R-:W-:-:S02]  /*1530*/  FSEL R21, R26, R21, !P0 ;  /* 0x000000151a157208 */ /* 0x000fc40004000000 */
[----:B------:R-:W-:Y:S01]  /*1540*/  FSEL R22, R29, R22, !P0 ;  /* 0x000000161d167208 */ /* 0x000fe20004000000 */
[----:B------:R-:W-:Y:S01]  /*1550*/  STS [R7+0x8], R48 ;  /* 0x0000083007007388 */ /* 0x000fe20000000800 */
[----:B------:R-:W-:-:S03]  /*1560*/  FSEL R23, R28, R23, !P0 ;  /* 0x000000171c177208 */ /* 0x000fc60004000000 */
[----:B------:R-:W-:Y:S04]  /*1570*/  STS [R7+0x10], R50 ;  /* 0x0000103207007388 */ /* 0x000fe80000000800 */
[----:B------:R-:W-:Y:S01]  /*1580*/  STS [R7+0x18], R52 ;  /* 0x0000183407007388 */ /* 0x000fe20000000800 */
[----:B------:R-:W-:Y:S06]  /*1590*/  BAR.SYNC.DEFER_BLOCKING 0x0 ;  /* 0x0000000000007b1d */ /* 0x000fec0000010000 */
[----:B------:R-:W0:Y:S04]  /*15a0*/  LDS.128 R12, [R3] ;  /* 0x00000000030c7984 */ /* 0x000e280000000c00 */
[----:B0-----:R0:W-:Y:S02]  /*15b0*/  @!P2 STG.E.128 desc[UR10][R16.64], R12 ;  /* 0x0000000c1000a986 */ /* 0x0011e4000c101d0a */
[----:B0-----:R-:W-:-:S05]  /*15c0*/  IADD3 R16, P1, R16, 0x20, RZ ;  /* 0x0000002010107810 */ /* 0x001fca0007f3e0ff */
[----:B------:R-:W-:Y:S01]  /*15d0*/  IMAD.X R17, RZ, RZ, R17, P1 ;  /* 0x000000ffff117224 */ /* 0x000fe200008e0611 */
[----:B------:R-:W-:Y:S07]  /*15e0*/  @!P4 BRA `(.L_x_1) ;  /* 0xffffffec00ecc947 */ /* 0x000fee000383ffff */
[----:B------:R-:W-:Y:S01]  /*15f0*/  FADD R9, R20, R21 ;  /* 0x0000001514097221 */ /* 0x000fe20000000000 */
[----:B------:R-:W-:Y:S01]  /*1600*/  FMUL R10, R21, 0.25 ;  /* 0x3e800000150a7820 */ /* 0x000fe20000400000 */
[----:B------:R-:W0:Y:S01]  /*1610*/  S2R R14, SR_TID.X ;  /* 0x00000000000e7919 */ /* 0x000e220000002100 */
[----:B------:R-:W-:Y:S01]  /*1620*/  FADD R37, -R36, R37 ;  /* 0x0000002524257221 */ /* 0x000fe20000000100 */
[C---:B------:R-:W-:Y:S01]  /*1630*/  FMUL R2, R9.reuse, 0.25 ;  /* 0x3e80000009027820 */ /* 0x040fe20000400000 */
[----:B------:R-:W-:Y:S01]  /*1640*/  BAR.SYNC.DEFER_BLOCKING 0x0 ;  /* 0x0000000000007b1d */ /* 0x000fe20000010000 */
[C---:B------:R-:W-:Y:S01]  /*1650*/  FSETP.GEU.AND P2, PT, |R9|.reuse, 1.175494350822287508e-38, PT ;  /* 0x008000000900780b */ /* 0x040fe20003f4e200 */
[----:B------:R-:W-:Y:S01]  /*1660*/  FADD R24, R24, R25 ;  /* 0x0000001918187221 */ /* 0x000fe20000000000 */
[C---:B------:R-:W-:Y:S02]  /*1670*/  FSETP.GT.AND P1, PT, |R9|.reuse, 8.50705917302346158658e+37, PT ;  /* 0x7e8000000900780b */ /* 0x040fe40003f24200 */
[----:B------:R-:W-:-:S03]  /*1680*/  FSETP.NEU.AND P3, PT, R9, RZ, PT ;  /* 0x000000ff0900720b */ /* 0x000fc60003f6d000 */
[----:B------:R-:W1:Y:S01]  /*1690*/  S2UR UR4, SR_CgaCtaId ;  /* 0x00000000000479c3 */ /* 0x000e620000008800 */
[----:B------:R-:W-:Y:S01]  /*16a0*/  FSEL R8, R2, R9, P1 ;  /* 0x0000000902087208 */ /* 0x000fe20000800000 */
[----:B------:R-:W-:Y:S01]  /*16b0*/  FADD R2, R22, R9 ;  /* 0x0000000916027221 */ /* 0x000fe20000000000 */
[----:B------:R-:W-:Y:S01]  /*16c0*/  FSEL R21, R10, R21, P1 ;  /* 0x000000150a157208 */ /* 0x000fe20000800000 */
[----:B------:R-:W-:Y:S01]  /*16d0*/  UMOV UR5, 0x400 ;  /* 0x0000040000057882 */ /* 0x000fe20000000000 */
[----:B------:R-:W-:Y:S01]  /*16e0*/  ISETP.EQ.AND P0, PT, R4, RZ, !P0 ;  /* 0x000000ff0400720c */ /* 0x000fe20004702270 */
[C---:B------:R-:W-:Y:S01]  /*16f0*/  FMUL R11, R2.reuse, 0.25 ;  /* 0x3e800000020b7820 */ /* 0x040fe20000400000 */
[----:B------:R-:W-:Y:S01]  /*1700*/  FSETP.GEU.AND P4, PT, |R2|, 1.175494350822287508e-38, PT ;  /* 0x008000000200780b */ /* 0x000fe20003f8e200 */
[----:B------:R-:W-:Y:S01]  /*1710*/  @!P2 FMUL R8, R8, 16777216 ;  /* 0x4b8000000808a820 */ /* 0x000fe20000400000 */
[----:B------:R-:W-:Y:S01]  /*1720*/  FSETP.GT.AND P1, PT, |R2|, 8.50705917302346158658e+37, PT ;  /* 0x7e8000000200780b */ /* 0x000fe20003f24200 */
[----:B------:R-:W-:Y:S01]  /*1730*/  FADD R3, R23, R2 ;  /* 0x0000000217037221 */ /* 0x000fe20000000000 */
[----:B------:R-:W-:-:S02]  /*1740*/  @!P2 FMUL R21, R21, 16777216 ;  /* 0x4b8000001515a820 */ /* 0x000fc40000400000 */
[----:B------:R-:W-:Y:S01]  /*1750*/  FSEL R10, R11, R2, P1 ;  /* 0x000000020b0a7208 */ /* 0x000fe20000800000 */
[----:B------:R-:W2:Y:S01]  /*1760*/  MUFU.RCP R8, R8 ;  /* 0x0000000800087308 */ /* 0x000ea20000001000 */
[C---:B------:R-:W-:Y:S01]  /*1770*/  FSETP.GEU.AND P5, PT, |R3|.reuse, 1.175494350822287508e-38, PT ;  /* 0x008000000300780b */ /* 0x040fe20003fae200 */
[----:B------:R-:W-:Y:S01]  /*1780*/  FMUL R11, R22, 0.25 ;  /* 0x3e800000160b7820 */ /* 0x000fe20000400000 */
[----:B------:R-:W-:-:S03]  /*1790*/  FSETP.GT.AND P2, PT, |R3|, 8.50705917302346158658e+37, PT ;  /* 0x7e8000000300780b */ /* 0x000fc60003f44200 */
[----:B------:R-:W-:Y:S01]  /*17a0*/  @!P4 FMUL R10, R10, 16777216 ;  /* 0x4b8000000a0ac820 */ /* 0x000fe20000400000 */
[----:B------:R-:W-:Y:S01]  /*17b0*/  FSEL R13, R11, R22, P1 ;  /* 0x000000160b0d7208 */ /* 0x000fe20000800000 */
[----:B------:R-:W-:Y:S01]  /*17c0*/  FMUL R11, R37, R37 ;  /* 0x00000025250b7220 */ /* 0x000fe20000400000 */
[----:B------:R-:W-:Y:S01]  /*17d0*/  FSETP.NEU.AND P1, PT, R2, RZ, PT ;  /* 0x000000ff0200720b */ /* 0x000fe20003f2d000 */
[----:B-1----:R-:W-:Y:S02]  /*17e0*/  UPRMT UR4, UR4, 0x654, UR5 ;  /* 0x0000065404047896 */ /* 0x002fe40008000005 */
[----:B------:R-:W1:Y:S01]  /*17f0*/  MUFU.RCP R10, R10 ;  /* 0x0000000a000a7308 */ /* 0x000e620000001000 */
[----:B------:R-:W-:Y:S01]  /*1800*/  @!P4 FMUL R13, R13, 16777216 ;  /* 0x4b8000000d0dc820 */ /* 0x000fe20000400000 */
[----:B------:R-:W-:Y:S01]  /*1810*/  FMUL R11, R20, R11 ;  /* 0x0000000b140b7220 */ /* 0x000fe20000400000 */
[----:B--2---:R-:W-:Y:S01]  /*1820*/  FMUL R21, R8, R21 ;  /* 0x0000001508157220 */ /* 0x004fe20000400000 */
[----:B------:R-:W-:-:S04]  /*1830*/  FMUL R8, R3, 0.25 ;  /* 0x3e80000003087820 */ /* 0x000fc80000400000 */
[----:B------:R-:W-:Y:S02]  /*1840*/  FSEL R21, R21, RZ, P3 ;  /* 0x000000ff15157208 */ /* 0x000fe40001800000 */
[----:B------:R-:W-:Y:S01]  /*1850*/  FSEL R12, R8, R3, P2 ;  /* 0x00000003080c7208 */ /* 0x000fe20001000000 */
[----:B------:R-:W-:Y:S02]  /*1860*/  FMUL R8, R23, 0.25 ;  /* 0x3e80000017087820 */ /* 0x000fe40000400000 */
[----:B------:R-:W-:Y:S01]  /*1870*/  FFMA R37, R37, R21, R36 ;  /* 0x0000001525257223 */ /* 0x000fe20000000024 */
[----:B------:R-:W-:Y:S01]  /*1880*/  FFMA R11, R21, R11, R24 ;  /* 0x0000000b150b7223 */ /* 0x000fe20000000018 */
[----:B------:R-:W-:Y:S01]  /*1890*/  @!P5 FMUL R12, R12, 16777216 ;  /* 0x4b8000000c0cd820 */ /* 0x000fe20000400000 */
[----:B-1----:R-:W-:Y:S01]  /*18a0*/  FMUL R10, R10, R13 ;  /* 0x0000000d0a0a7220 */ /* 0x002fe20000400000 */
[----:B------:R-:W-:Y:S01]  /*18b0*/  FADD R38, R38, -R37 ;  /* 0x8000002526267221 */ /* 0x000fe20000000000 */
[----:B------:R-:W-:Y:S01]  /*18c0*/  FSEL R23, R8, R23, P2 ;  /* 0x0000001708177208 */ /* 0x000fe20001000000 */
[----:B------:R-:W-:Y:S01]  /*18d0*/  FADD R11, R34, R11 ;  /* 0x0000000b220b7221 */ /* 0x000fe20000000000 */
[----:B0-----:R-:W-:Y:S01]  /*18e0*/  ISETP.GE.AND P2, PT, R14, 0x80, PT ;  /* 0x000000800e00780c */ /* 0x001fe20003f46270 */
[----:B------:R-:W0:Y:S01]  /*18f0*/  MUFU.RCP R12, R12 ;  /* 0x0000000c000c7308 */ /* 0x000e220000001000 */
[----:B------:R-:W-:Y:S01]  /*1900*/  FSEL R10, R10, RZ, P1 ;  /* 0x000000ff0a0a7208 */ /* 0x000fe20000800000 */
[----:B------:R-:W-:Y:S01]  /*1910*/  FMUL R8, R38, R38 ;  /* 0x0000002626087220 */ /* 0x000fe20000400000 */
[----:B------:R-:W-:Y:S01]  /*1920*/  @!P5 FMUL R23, R23, 16777216 ;  /* 0x4b8000001717d820 */ /* 0x000fe20000400000 */
[----:B------:R-:W-:-:S02]  /*1930*/  FSETP.NEU.AND P1, PT, R3, RZ, PT ;  /* 0x000000ff0300720b */ /* 0x000fc40003f2d000 */
[----:B------:R-:W-:Y:S01]  /*1940*/  FFMA R38, R38, R10, R37 ;  /* 0x0000000a26267223 */ /* 0x000fe20000000025 */
[----:B------:R-:W-:-:S03]  /*1950*/  FMUL R8, R9, R8 ;  /* 0x0000000809087220 */ /* 0x000fc60000400000 */
[----:B------:R-:W-:Y:S01]  /*1960*/  FADD R39, R39, -R38 ;  /* 0x8000002627277221 */ /* 0x000fe20000000000 */
[----:B------:R-:W-:Y:S01]  /*1970*/  FFMA R8, R10, R8, R11 ;  /* 0x000000080a087223 */ /* 0x000fe2000000000b */
[----:B------:R-:W-:Y:S01]  /*1980*/  LOP3.LUT R11, R14, 0x3f, RZ, 0xc0, !PT ;  /* 0x0000003f0e0b7812 */ /* 0x000fe200078ec0ff */
[----:B------:R-:W-:Y:S02]  /*1990*/  IMAD.SHL.U32 R10, R4, 0x4, RZ ;  /* 0x00000004040a7824 */ /* 0x000fe400078e00ff */
[----:B------:R-:W-:Y:S01]  /*19a0*/  FMUL R9, R39, R39 ;  /* 0x0000002727097220 */ /* 0x000fe20000400000 */
[----:B0-----:R-:W-:Y:S01]  /*19b0*/  FMUL R12, R12, R23 ;  /* 0x000000170c0c7220 */ /* 0x001fe20000400000 */
[----:B------:R-:W-:Y:S01]  /*19c0*/  FADD R35, R35, R8 ;  /* 0x0000000823237221 */ /* 0x000fe20000000000 */
[----:B------:R-:W-:Y:S02]  /*19d0*/  IMAD.SHL.U32 R11, R11, 0x8, RZ ;  /* 0x000000080b0b7824 */ /* 0x000fe400078e00ff */
[----:B------:R-:W-:Y:S01]  /*19e0*/  FMUL R9, R2, R9 ;  /* 0x0000000902097220 */ /* 0x000fe20000400000 */
[----:B------:R-:W-:-:S02]  /*19f0*/  LEA R8, R14, UR4, 0x2 ;  /* 0x000000040e087c11 */ /* 0x000fc4000f8e10ff */
[----:B------:R-:W-:Y:S02]  /*1a00*/  FSEL R12, R12, RZ, P1 ;  /* 0x000000ff0c0c7208 */ /* 0x000fe40000800000 */
[----:B------:R-:W-:-:S03]  /*1a10*/  LOP3.LUT R10, R11, R10, RZ, 0xfc, !PT ;  /* 0x0000000a0b0a7212 */ /* 0x000fc600078efcff */
[----:B------:R-:W-:Y:S01]  /*1a20*/  FFMA R38, R39, R12, R38 ;  /* 0x0000000c27267223 */ /* 0x000fe20000000026 */
[----:B------:R-:W-:Y:S01]  /*1a30*/  FFMA R9, R12, R9, R35 ;  /* 0x000000090c097223 */ /* 0x000fe20000000023 */
[----:B------:R-:W-:Y:S04]  /*1a40*/  STS [R10+UR4+0x400], R3 ;  /* 0x000400030a007988 */ /* 0x000fe80008000804 */
[----:B------:R-:W-:Y:S04]  /*1a50*/  STS [R10+UR4], R38 ;  /* 0x000000260a007988 */ /* 0x000fe80008000804 */
[----:B------:R0:W-:Y:S01]  /*1a60*/  STS [R10+UR4+0x200], R9 ;  /* 0x000200090a007988 */ /* 0x0001e20008000804 */
[----:B------:R-:W-:Y:S01]  /*1a70*/  BAR.SYNC.DEFER_BLOCKING 0x0 ;  /* 0x0000000000007b1d */ /* 0x000fe20000010000 */
[----:B0-----:R-:W-:-:S05]  /*1a80*/  LOP3.LUT R10, R14, 0x1, RZ, 0xc0, !PT ;  /* 0x000000010e0a7812 */ /* 0x001fca00078ec0ff */
[----:B------:R-:W0:Y:S04]  /*1a90*/  @!P2 LDS R7, [R8+0x400] ;  /* 0x000400000807a984 */ /* 0x000e280000000800 */
[----:B------:R-:W1:Y:S04]  /*1aa0*/  @!P2 LDS R6, [R8] ;  /* 0x000000000806a984 */ /* 0x000e680000000800 */
[----:B------:R-:W-:Y:S04]  /*1ab0*/  @!P2 LDS R5, [R8+0x200] ;  /* 0x000200000805a984 */ /* 0x000fe80000000800 */
[----:B0-----:R-:W0:Y:S04]  /*1ac0*/  SHFL.BFLY PT, R12, R7, 0x1, 0x1f ;  /* 0x0c201f00070c7f89 */ /* 0x001e2800000e0000 */
[----:B-1----:R-:W1:Y:S01]  /*1ad0*/  SHFL.BFLY PT, R3, R6, 0x1, 0x1f ;  /* 0x0c201f0006037f89 */ /* 0x002e6200000e0000 */
[----:B0-----:R-:W-:-:S04]  /*1ae0*/  FADD R13, R7, R12 ;  /* 0x0000000c070d7221 */ /* 0x001fc80000000000 */
[C---:B------:R-:W-:Y:S01]  /*1af0*/  FMUL R2, R13.reuse, 0.25 ;  /* 0x3e8000000d027820 */ /* 0x040fe20000400000 */
[C---:B------:R-:W-:Y:S01]  /*1b00*/  FSETP.GEU.AND P2, PT, |R13|.reuse, 1.175494350822287508e-38, PT ;  /* 0x008000000d00780b */ /* 0x040fe20003f4e200 */
[----:B-1----:R-:W-:Y:S01]  /*1b10*/  FADD R3, -R6, R3 ;  /* 0x0000000306037221 */ /* 0x002fe20000000100 */
[----:B------:R-:W-:-:S04]  /*1b20*/  FSETP.GT.AND P1, PT, |R13|, 8.50705917302346158658e+37, PT ;  /* 0x7e8000000d00780b */ /* 0x000fc80003f24200 */
[----:B------:R-:W-:Y:S02]  /*1b30*/  FSEL R9, R2, R13, P1 ;  /* 0x0000000d02097208 */ /* 0x000fe40000800000 */
[----:B------:R-:W0:Y:S05]  /*1b40*/  SHFL.BFLY PT, R2, R5, 0x1, 0x1f ;  /* 0x0c201f0005027f89 */ /* 0x000e2a00000e0000 */
[----:B------:R-:W-:Y:S02]  /*1b50*/  @!P2 FMUL R9, R9, 16777216 ;  /* 0x4b8000000909a820 */ /* 0x000fe40000400000 */
[----:B------:R-:W-:Y:S01]  /*1b60*/  @P1 FMUL R12, R12, 0.25 ;  /* 0x3e8000000c0c1820 */ /* 0x000fe20000400000 */
[----:B------:R-:W-:Y:S01]  /*1b70*/  ISETP.NE.AND P1, PT, R10, RZ, PT ;  /* 0x000000ff0a00720c */ /* 0x000fe20003f25270 */
[----:B------:R-:W-:-:S02]  /*1b80*/  FMUL R10, R3, R3 ;  /* 0x00000003030a7220 */ /* 0x000fc40000400000 */
[----:B------:R-:W1:Y:S01]  /*1b90*/  MUFU.RCP R9, R9 ;  /* 0x0000000900097308 */ /* 0x000e620000001000 */
[----:B------:R-:W-:Y:S01]  /*1ba0*/  @!P2 FMUL R12, R12, 16777216 ;  /* 0x4b8000000c0ca820 */ /* 0x000fe20000400000 */
[----:B------:R-:W-:Y:S01]  /*1bb0*/  FSETP.NEU.AND P2, PT, R13, RZ, PT ;  /* 0x000000ff0d00720b */ /* 0x000fe20003f4d000 */
[----:B------:R-:W-:Y:S01]  /*1bc0*/  FMUL R10, R7, R10 ;  /* 0x0000000a070a7220 */ /* 0x000fe20000400000 */
[----:B------:R-:W-:Y:S01]  /*1bd0*/  ISETP.LT.AND P1, PT, R14, 0x80, !P1 ;  /* 0x000000800e00780c */ /* 0x000fe20004f21270 */
[----:B0-----:R-:W-:Y:S01]  /*1be0*/  FADD R5, R5, R2 ;  /* 0x0000000205057221 */ /* 0x001fe20000000000 */
[----:B-1----:R-:W-:-:S11]  /*1bf0*/  FMUL R12, R9, R12 ;  /* 0x0000000c090c7220 */ /* 0x002fd60000400000 */
[----:B------:R-:W-:Y:S01]  /*1c00*/  @P1 STS [R8+0x400], R13 ;  /* 0x0004000d08001388 */ /* 0x000fe20000000800 */
[----:B------:R-:W-:-:S05]  /*1c10*/  FSEL R12, R12, RZ, P2 ;  /* 0x000000ff0c0c7208 */ /* 0x000fca0001000000 */
[----:B------:R-:W-:Y:S01]  /*1c20*/  FFMA R9, R3, R12, R6 ;  /* 0x0000000c03097223 */ /* 0x000fe20000000006 */
[----:B------:R-:W-:Y:S01]  /*1c30*/  FFMA R15, R12, R10, R5 ;  /* 0x0000000a0c0f7223 */ /* 0x000fe20000000005 */
[----:B------:R-:W0:Y:S03]  /*1c40*/  LDC.64 R2, c[0x0][0x238] ;  /* 0x00008e00ff027b82 */ /* 0x000e260000000a00 */
[----:B------:R-:W-:Y:S04]  /*1c50*/  @P1 STS [R8], R9 ;  /* 0x0000000908001388 */ /* 0x000fe80000000800 */
[----:B------:R-:W-:Y:S01]  /*1c60*/  @P1 STS [R8+0x200], R15 ;  /* 0x0002000f08001388 */ /* 0x000fe20000000800 */
[----:B------:R-:W1:Y:S08]  /*1c70*/  LDC.64 R6, c[0x0][0x240] ;  /* 0x00009000ff067b82 */ /* 0x000e700000000a00 */
[----:B------:R-:W-:Y:S01]  /*1c80*/  BAR.SYNC.DEFER_BLOCKING 0x0 ;  /* 0x0000000000007b1d */ /* 0x000fe20000010000 */
[----:B0-----:R-:W-:-:S04]  /*1c90*/  IMAD.WIDE R2, R0, 0x4, R2 ;  /* 0x0000000400027825 */ /* 0x001fc800078e0202 */
[----:B-1----:R-:W-:Y:S01]  /*1ca0*/  IMAD.WIDE R4, R0, 0x4, R6 ;  /* 0x0000000400047825 */ /* 0x002fe200078e0206 */
[----:B------:R-:W0:Y:S04]  /*1cb0*/  LDS R17, [R11+UR4] ;  /* 0x000000040b117984 */ /* 0x000e280008000800 */
[----:B------:R-:W1:Y:S04]  /*1cc0*/  LDS R19, [R11+UR4+0x200] ;  /* 0x000200040b137984 */ /* 0x000e680008000800 */
[----:B0-----:R0:W-:Y:S04]  /*1cd0*/  @P0 STG.E desc[UR10][R2.64], R17 ;  /* 0x0000001102000986 */ /* 0x0011e8000c10190a */
[----:B-1----:R0:W-:Y:S01]  /*1ce0*/  @P0 STG.E desc[UR10][R4.64], R19 ;  /* 0x0000001304000986 */ /* 0x0021e2000c10190a */
[----:B------:R-:W-:Y:S05]  /*1cf0*/  @!P0 EXIT ;  /* 0x000000000000894d */ /* 0x000fea0003800000 */
[----:B------:R-:W1:Y:S01]  /*1d00*/  LDS R11, [R11+UR4+0x400] ;  /* 0x000400040b0b7984 */ /* 0x000e620008000800 */
[----:B0-----:R-:W0:Y:S02]  /*1d10*/  LDC.64 R2, c[0x0][0x248] ;  /* 0x00009200ff027b82 */ /* 0x001e240000000a00 */
[----:B0-----:R-:W-:-:S05]  /*1d20*/  IMAD.WIDE R2, R0, 0x4, R2 ;  /* 0x0000000400027825 */ /* 0x001fca00078e0202 */
[----:B-1----:R-:W-:Y:S01]  /*1d30*/  STG.E desc[UR10][R2.64], R11 ;  /* 0x0000000b02007986 */ /* 0x002fe2000c10190a */
[----:B------:R-:W-:Y:S05]  /*1d40*/  EXIT ;  /* 0x000000000000794d */ /* 0x000fea0003800000 */
.L_x_2:
[----:B------:R-:W-:-:S00]  /*1d50*/  BRA `(.L_x_2) ;  /* 0xfffffffc00fc7947 */ /* 0x000fc0000383ffff */
[----:B------:R-:W-:-:S00]  /*1d60*/  NOP ;  /* 0x0000000000007918 */ /* 0x000fc00000000000 */
        /* <DEDUP_REMOVED lines=9> */
.L_x_3:


//--------------------- .nv.shared.triton_red_fused__unsafe_index_add_convolution_native_group_norm_33 --------------------------
	.section	.nv.shared.triton_red_fused__unsafe_index_add_convolution_native_group_norm_33,"aw",@nobits
	.sectionflags	@""
	.align	16
	.zero		1024


//--------------------- .nv.constant0.triton_red_fused__unsafe_index_add_convolution_native_group_norm_33 --------------------------
	.section	.nv.constant0.triton_red_fused__unsafe_index_add_convolution_native_group_norm_33,"a",@progbits
	.sectionflags	@""
	.align	4
.nv.constant0.triton_red_fused__unsafe_index_add_convolution_native_group_norm_33:
	.zero		600
